	.headerflags	@"EF_CUDA_TEXMODE_UNIFIED EF_CUDA_64BIT_ADDRESS EF_CUDA_ACCELERATORS EF_CUDA_SM90 EF_CUDA_VIRTUAL_SM(EF_CUDA_SM90)"
	.elftype	@"ET_EXEC"


//--------------------- .nv.info                  --------------------------
	.section	.nv.info,"",@"SHT_CUDA_INFO"
	.align	4


	//----- nvinfo : EIATTR_REGCOUNT
	.align		4
        /*0000*/ 	.byte	0x04, 0x2f
        /*0002*/ 	.short	(.L_1 - .L_0)
	.align		4
.L_0:
        /*0004*/ 	.word	index@(chunk_scaled_dot_kkt_fwd_kernel)
        /*0008*/ 	.word	0x00000030


	//----- nvinfo : EIATTR_FRAME_SIZE
	.align		4
.L_1:
        /*000c*/ 	.byte	0x04, 0x11
        /*000e*/ 	.short	(.L_3 - .L_2)
	.align		4
.L_2:
        /*0010*/ 	.word	index@(chunk_scaled_dot_kkt_fwd_kernel)
        /*0014*/ 	.word	0x00000000


	//----- nvinfo : EIATTR_MIN_STACK_SIZE
	.align		4
.L_3:
        /*0018*/ 	.byte	0x04, 0x12
        /*001a*/ 	.short	(.L_5 - .L_4)
	.align		4
.L_4:
        /*001c*/ 	.word	index@(chunk_scaled_dot_kkt_fwd_kernel)
        /*0020*/ 	.word	0x00000000
.L_5:


//--------------------- .nv.info.chunk_scaled_dot_kkt_fwd_kernel --------------------------
	.section	.nv.info.chunk_scaled_dot_kkt_fwd_kernel,"",@"SHT_CUDA_INFO"
	.sectionflags	@""
	.align	4


	//----- nvinfo : EIATTR_CUDA_API_VERSION
	.align		4
        /*0000*/ 	.byte	0x04, 0x37
        /*0002*/ 	.short	(.L_7 - .L_6)
.L_6:
        /*0004*/ 	.word	0x00000080


	//----- nvinfo : EIATTR_KPARAM_INFO
	.align		4
.L_7:
        /*0008*/ 	.byte	0x04, 0x17
        /*000a*/ 	.short	(.L_9 - .L_8)
.L_8:
        /*000c*/ 	.word	0x00000000
        /*0010*/ 	.short	0x0005
        /*0012*/ 	.short	0x0028
        /*0014*/ 	.byte	0x00, 0xf4, 0x21, 0x00


	//----- nvinfo : EIATTR_KPARAM_INFO
	.align		4
.L_9:
        /*0018*/ 	.byte	0x04, 0x17
        /*001a*/ 	.short	(.L_11 - .L_10)
.L_10:
        /*001c*/ 	.word	0x00000000
        /*0020*/ 	.short	0x0004
        /*0022*/ 	.short	0x0020
        /*0024*/ 	.byte	0x00, 0xf0, 0x11, 0x00


	//----- nvinfo : EIATTR_KPARAM_INFO
	.align		4
.L_11:
        /*0028*/ 	.byte	0x04, 0x17
        /*002a*/ 	.short	(.L_13 - .L_12)
.L_12:
        /*002c*/ 	.word	0x00000000
        /*0030*/ 	.short	0x0003
        /*0032*/ 	.short	0x0018
        /*0034*/ 	.byte	0x00, 0xf4, 0x21, 0x00


	//----- nvinfo : EIATTR_KPARAM_INFO
	.align		4
.L_13:
        /*0038*/ 	.byte	0x04, 0x17
        /*003a*/ 	.short	(.L_15 - .L_14)
.L_14:
        /*003c*/ 	.word	0x00000000
        /*0040*/ 	.short	0x0002
        /*0042*/ 	.short	0x0010
        /*0044*/ 	.byte	0x00, 0xf4, 0x21, 0x00


	//----- nvinfo : EIATTR_KPARAM_INFO
	.align		4
.L_15:
        /*0048*/ 	.byte	0x04, 0x17
        /*004a*/ 	.short	(.L_17 - .L_16)
.L_16:
        /*004c*/ 	.word	0x00000000
        /*0050*/ 	.short	0x0001
        /*0052*/ 	.short	0x0008
        /*0054*/ 	.byte	0x00, 0xf4, 0x21, 0x00


	//----- nvinfo : EIATTR_KPARAM_INFO
	.align		4
.L_17:
        /*0058*/ 	.byte	0x04, 0x17
        /*005a*/ 	.short	(.L_19 - .L_18)
.L_18:
        /*005c*/ 	.word	0x00000000
        /*0060*/ 	.short	0x0000
        /*0062*/ 	.short	0x0000
        /*0064*/ 	.byte	0x00, 0xf4, 0x21, 0x00


	//----- nvinfo : EIATTR_SPARSE_MMA_MASK
	.align		4
.L_19:
        /*0068*/ 	.byte	0x03, 0x50
        /*006a*/ 	.short	0x0000


	//----- nvinfo : EIATTR_MAXREG_COUNT
	.align		4
        /*006c*/ 	.byte	0x03, 0x1b
        /*006e*/ 	.short	0x00ff


	//----- nvinfo : EIATTR_EXIT_INSTR_OFFSETS
	.align		4
        /*0070*/ 	.byte	0x04, 0x1c
        /*0072*/ 	.short	(.L_21 - .L_20)


	//   ....[0]....
.L_20:
        /*0074*/ 	.word	0x000020e0


	//   ....[1]....
        /*0078*/ 	.word	0x00002130


	//----- nvinfo : EIATTR_REQNTID
	.align		4
.L_21:
        /*007c*/ 	.byte	0x04, 0x10
        /*007e*/ 	.short	(.L_23 - .L_22)
.L_22:
        /*0080*/ 	.word	0x00000100
        /*0084*/ 	.word	0x00000001
        /*0088*/ 	.word	0x00000001


	//----- nvinfo : EIATTR_CBANK_PARAM_SIZE
	.align		4
.L_23:
        /*008c*/ 	.byte	0x03, 0x19
        /*008e*/ 	.short	0x0030


	//----- nvinfo : EIATTR_PARAM_CBANK
	.align		4
        /*0090*/ 	.byte	0x04, 0x0a
        /*0092*/ 	.short	(.L_25 - .L_24)
	.align		4
.L_24:
        /*0094*/ 	.word	index@(.nv.constant0.chunk_scaled_dot_kkt_fwd_kernel)
        /*0098*/ 	.short	0x0210
        /*009a*/ 	.short	0x0030


	//----- nvinfo : EIATTR_SW_WAR
	.align		4
.L_25:
        /*009c*/ 	.byte	0x04, 0x36
        /*009e*/ 	.short	(.L_27 - .L_26)
.L_26:
        /*00a0*/ 	.word	0x00000008
.L_27:


//--------------------- .nv.callgraph             --------------------------
	.section	.nv.callgraph,"",@"SHT_CUDA_CALLGRAPH"
	.align	4
	.sectionentsize	8
	.align		4
        /*0000*/ 	.word	0x00000000
	.align		4
        /*0004*/ 	.word	0xffffffff
	.align		4
        /*0008*/ 	.word	0x00000000
	.align		4
        /*000c*/ 	.word	0xfffffffe
	.align		4
        /*0010*/ 	.word	0x00000000
	.align		4
        /*0014*/ 	.word	0xfffffffd
	.align		4
        /*0018*/ 	.word	0x00000000
	.align		4
        /*001c*/ 	.word	0xfffffffc


//--------------------- .text.chunk_scaled_dot_kkt_fwd_kernel --------------------------
	.section	.text.chunk_scaled_dot_kkt_fwd_kernel,"ax",@progbits
	.sectionflags	@"SHF_BARRIERS=1"
	.align	128
        .global         chunk_scaled_dot_kkt_fwd_kernel
        .type           chunk_scaled_dot_kkt_fwd_kernel,@function
        .size           chunk_scaled_dot_kkt_fwd_kernel,(.L_x_1 - chunk_scaled_dot_kkt_fwd_kernel)
        .other          chunk_scaled_dot_kkt_fwd_kernel,@"STO_CUDA_ENTRY STV_DEFAULT"
chunk_scaled_dot_kkt_fwd_kernel:
.text.chunk_scaled_dot_kkt_fwd_kernel:
[----:B------:R-:W1:Y:S01]  /*0000*/  LDC R1, c[0x0][0x28] ;  /* 0x00000a00ff017b82 */ /* 0x000e620000000800 */
[----:B------:R-:W2:Y:S07]  /*0010*/  S2R R5, SR_TID.X ;  /* 0x0000000000057919 */ /* 0x000eae0000002100 */
[----:B------:R-:W3:Y:S01]  /*0020*/  LDC R7, c[0x0][0x230] ;  /* 0x00008c00ff077b82 */ /* 0x000ee20000000800 */
[----:B------:R-:W-:Y:S01]  /*0030*/  UMOV UR5, 0x400 ;  /* 0x0000040000057882 */ /* 0x000fe20000000000 */
[----:B------:R-:W-:Y:S01]  /*0040*/  ULDC.64 UR22, c[0x0][0x208] ;  /* 0x0000820000167ab9 */ /* 0x000fe20000000a00 */
[----:B------:R-:W4:Y:S01]  /*0050*/  S2R R2, SR_CTAID.X ;  /* 0x0000000000027919 */ /* 0x000f220000002500 */
[----:B------:R-:W-:-:S02]  /*0060*/  PRMT R22, RZ, 0x7610, R22 ;  /* 0x00007610ff167816 */ /* 0x000fc40000000016 */
[----:B------:R-:W-:Y:S01]  /*0070*/  PRMT R40, RZ, 0x7610, R40 ;  /* 0x00007610ff287816 */ /* 0x000fe20000000028 */
[----:B------:R-:W5:Y:S01]  /*0080*/  S2R R3, SR_CTAID.Y ;  /* 0x0000000000037919 */ /* 0x000f620000002600 */
[----:B------:R-:W1:Y:S08]  /*0090*/  LDC.64 R12, c[0x0][0x210] ;  /* 0x00008400ff0c7b82 */ /* 0x000e700000000a00 */
[----:B------:R-:W1:Y:S08]  /*00a0*/  S2UR UR20, SR_CgaCtaId ;  /* 0x00000000001479c3 */ /* 0x000e700000008800 */
[----:B------:R-:W5:Y:S01]  /*00b0*/  LDC.64 R24, c[0x0][0x220] ;  /* 0x00008800ff187b82 */ /* 0x000f620000000a00 */
[----:B---3--:R-:W-:Y:S01]  /*00c0*/  SHF.R.S32.HI R19, RZ, 0x1f, R7 ;  /* 0x0000001fff137819 */ /* 0x008fe20000011407 */
[----:B------:R-:W-:Y:S01]  /*00d0*/  UMOV UR7, 0x80000020 ;  /* 0x8000002000077882 */ /* 0x000fe20000000000 */
[----:B------:R-:W-:Y:S01]  /*00e0*/  UMOV UR11, 0x80000020 ;  /* 0x80000020000b7882 */ /* 0x000fe20000000000 */
[----:B------:R-:W-:Y:S01]  /*00f0*/  ULDC.64 UR12, c[0x0][0x210] ;  /* 0x00008400000c7ab9 */ /* 0x000fe20000000a00 */
[--C-:B--2---:R-:W-:Y:S01]  /*0100*/  SHF.R.U32.HI R9, RZ, 0x2, R5.reuse ;  /* 0x00000002ff097819 */ /* 0x104fe20000011605 */
[----:B------:R-:W-:Y:S01]  /*0110*/  IMAD.SHL.U32 R8, R5, 0x8, RZ ;  /* 0x0000000805087824 */ /* 0x000fe200078e00ff */
[----:B------:R-:W-:-:S02]  /*0120*/  SHF.R.U32.HI R4, RZ, 0x5, R5 ;  /* 0x00000005ff047819 */ /* 0x000fc40000011605 */
[--C-:B------:R-:W-:Y:S02]  /*0130*/  SHF.R.U32.HI R0, RZ, 0x1, R5.reuse ;  /* 0x00000001ff007819 */ /* 0x100fe40000011605 */
[----:B------:R-:W-:Y:S02]  /*0140*/  SGXT.U32 R9, R9, 0x3 ;  /* 0x000000030909781a */ /* 0x000fe40000000000 */
[----:B------:R-:W-:Y:S01]  /*0150*/  R2UR UR4, R4 ;  /* 0x00000000040472ca */ /* 0x000fe200000e0000 */
[----:B-1----:R-:W-:Y:S01]  /*0160*/  ULEA UR20, UR20, UR5, 0x18 ;  /* 0x0000000514147291 */ /* 0x002fe2000f8ec03f */
[----:B------:R-:W-:Y:S02]  /*0170*/  SHF.R.S32.HI R4, RZ, 0x3, R5 ;  /* 0x00000003ff047819 */ /* 0x000fe40000011405 */
[----:B------:R-:W-:Y:S01]  /*0180*/  LOP3.LUT R9, R9, 0x30, R0, 0xf8, !PT ;  /* 0x0000003009097812 */ /* 0x000fe200078ef800 */
[----:B----4-:R-:W-:Y:S01]  /*0190*/  IMAD.SHL.U32 R0, R2, 0x40, RZ ;  /* 0x0000004002007824 */ /* 0x010fe200078e00ff */
[----:B------:R-:W-:Y:S01]  /*01a0*/  SGXT R2, R4, 0x1 ;  /* 0x000000010402781a */ /* 0x000fe20000000200 */
[----:B------:R-:W-:Y:S01]  /*01b0*/  USHF.R.U32.HI UR5, URZ, 0x4, UR20 ;  /* 0x000000043f057899 */ /* 0x000fe20008011614 */
[----:B-----5:R-:W-:-:S02]  /*01c0*/  LOP3.LUT R10, R3, 0xffe0, RZ, 0xc0, !PT ;  /* 0x0000ffe0030a7812 */ /* 0x020fc400078ec0ff */
[--C-:B------:R-:W-:Y:S02]  /*01d0*/  SHF.R.U32.HI R6, RZ, 0x2, R5.reuse ;  /* 0x00000002ff067819 */ /* 0x100fe40000011605 */
[----:B------:R-:W-:Y:S01]  /*01e0*/  LOP3.LUT R23, R5, 0x80, RZ, 0xc0, !PT ;  /* 0x0000008005177812 */ /* 0x000fe200078ec0ff */
[----:B------:R-:W-:Y:S01]  /*01f0*/  IMAD R10, R10, R7, RZ ;  /* 0x000000070a0a7224 */ /* 0x000fe200078e02ff */
[----:B------:R-:W-:Y:S01]  /*0200*/  SHF.R.S32.HI R4, RZ, 0x4, R5 ;  /* 0x00000004ff047819 */ /* 0x000fe20000011405 */
[----:B------:R-:W-:Y:S01]  /*0210*/  USHF.L.U32 UR4, UR4, 0x9, URZ ;  /* 0x0000000904047899 */ /* 0x000fe2000800063f */
[----:B------:R-:W-:Y:S01]  /*0220*/  LOP3.LUT R11, R2, 0x48, RZ, 0xc0, !PT ;  /* 0x00000048020b7812 */ /* 0x000fe200078ec0ff */
[----:B------:R-:W-:Y:S01]  /*0230*/  IMAD.WIDE R24, R10, 0x2, R24 ;  /* 0x000000020a187825 */ /* 0x000fe200078e0218 */
[----:B------:R-:W-:Y:S01]  /*0240*/  SGXT.U32 R6, R6, 0x5 ;  /* 0x000000050606781a */ /* 0x000fe20000000000 */
[----:B------:R-:W-:Y:S01]  /*0250*/  ULOP3.LUT UR16, UR4, 0x800, URZ, 0xc0, !UPT ;  /* 0x0000080004107892 */ /* 0x000fe2000f8ec03f */
[----:B------:R-:W-:-:S02]  /*0260*/  SHF.R.U32.HI R23, RZ, 0x2, R23 ;  /* 0x00000002ff177819 */ /* 0x000fc40000011617 */
[----:B------:R-:W-:Y:S01]  /*0270*/  SGXT R2, R4, 0x1 ;  /* 0x000000010402781a */ /* 0x000fe20000000200 */
[----:B------:R-:W-:Y:S01]  /*0280*/  UIADD3 UR4, UR20, UR16, URZ ;  /* 0x0000001014047290 */ /* 0x000fe2000fffe03f */
[----:B------:R-:W-:Y:S02]  /*0290*/  LOP3.LUT R11, R11, 0x38, R8, 0x78, !PT ;  /* 0x000000380b0b7812 */ /* 0x000fe400078e7808 */
[----:B------:R-:W-:Y:S01]  /*02a0*/  LOP3.LUT R14, R0, R6, R23, 0xfe, !PT ;  /* 0x00000006000e7212 */ /* 0x000fe200078efe17 */
[----:B------:R-:W-:Y:S01]  /*02b0*/  IMAD.SHL.U32 R6, R5, 0x10, RZ ;  /* 0x0000001005067824 */ /* 0x000fe200078e00ff */
[----:B------:R-:W-:Y:S01]  /*02c0*/  LOP3.LUT R4, R10, 0x1f, R3, 0xf8, !PT ;  /* 0x0000001f0a047812 */ /* 0x000fe200078ef803 */
[----:B------:R-:W-:Y:S01]  /*02d0*/  USHF.R.U32.HI UR6, URZ, 0x4, UR4 ;  /* 0x000000043f067899 */ /* 0x000fe20008011604 */
[----:B------:R-:W-:Y:S01]  /*02e0*/  LOP3.LUT R2, R11, 0x90, R2, 0x78, !PT ;  /* 0x000000900b027812 */ /* 0x000fe200078e7802 */
[----:B------:R-:W-:Y:S01]  /*02f0*/  IMAD.SHL.U32 R15, R14, 0x2000, RZ ;  /* 0x000020000e0f7824 */ /* 0x000fe200078e00ff */
[----:B------:R-:W-:Y:S01]  /*0300*/  SHF.R.S32.HI R11, RZ, 0x1f, R0 ;  /* 0x0000001fff0b7819 */ /* 0x000fe20000011400 */
[----:B------:R-:W-:Y:S01]  /*0310*/  IMAD.SHL.U32 R17, R4, 0x80, RZ ;  /* 0x0000008004117824 */ /* 0x000fe200078e00ff */
[----:B------:R-:W-:Y:S01]  /*0320*/  ISETP.GE.U32.AND P1, PT, R14, R7, PT ;  /* 0x000000070e00720c */ /* 0x000fe20003f26070 */
[----:B------:R-:W-:Y:S01]  /*0330*/  USGXT.U32 UR4, UR5, 0xe ;  /* 0x0000000e0504789a */ /* 0x000fe20008000000 */
[----:B------:R-:W-:Y:S01]  /*0340*/  ISETP.GT.AND P0, PT, R0, -0x1, PT ;  /* 0xffffffff0000780c */ /* 0x000fe20003f04270 */
[----:B------:R-:W-:Y:S01]  /*0350*/  IMAD.WIDE R16, R17, 0x2, R12 ;  /* 0x0000000211107825 */ /* 0x000fe200078e020c */
[----:B------:R-:W-:Y:S01]  /*0360*/  ISETP.GE.AND.EX P1, PT, R11, R19, PT, P1 ;  /* 0x000000130b00720c */ /* 0x000fe20003f26310 */
[----:B------:R-:W-:Y:S01]  /*0370*/  USGXT.U32 UR5, UR6, 0xe ;  /* 0x0000000e0605789a */ /* 0x000fe20008000000 */
[----:B------:R-:W-:Y:S01]  /*0380*/  SHF.L.U64.HI R13, R14, 0xd, R11 ;  /* 0x0000000d0e0d7819 */ /* 0x000fe2000001020b */
[----:B------:R-:W-:Y:S01]  /*0390*/  ULOP3.LUT UR4, UR4, 0x1000000, URZ, 0xfc, !UPT ;  /* 0x0100000004047892 */ /* 0x000fe2000f8efc3f */
[----:B------:R-:W-:Y:S01]  /*03a0*/  SEL R12, RZ, 0x10, P1 ;  /* 0x00000010ff0c7807 */ /* 0x000fe20000800000 */
[----:B------:R-:W-:Y:S01]  /*03b0*/  ULOP3.LUT UR6, UR5, 0x1000000, URZ, 0xfc, !UPT ;  /* 0x0100000005067892 */ /* 0x000fe2000f8efc3f */
[----:B------:R-:W-:-:S02]  /*03c0*/  IADD3 R16, P1, R16, R15, RZ ;  /* 0x0000000f10107210 */ /* 0x000fc40007f3e0ff */
[----:B------:R-:W-:Y:S02]  /*03d0*/  SEL R12, R12, RZ, P0 ;  /* 0x000000ff0c0c7207 */ /* 0x000fe40000000000 */
[----:B------:R-:W-:Y:S01]  /*03e0*/  LOP3.LUT R21, R6, 0xe00, RZ, 0xc0, !PT ;  /* 0x00000e0006157812 */ /* 0x000fe200078ec0ff */
[----:B------:R-:W-:Y:S01]  /*03f0*/  IMAD.X R17, R17, 0x1, R13, P1 ;  /* 0x0000000111117824 */ /* 0x000fe200008e060d */
[----:B------:R-:W-:Y:S02]  /*0400*/  ISETP.NE.U32.AND P3, PT, R12, RZ, PT ;  /* 0x000000ff0c00720c */ /* 0x000fe40003f65070 */
[----:B------:R-:W-:Y:S02]  /*0410*/  LEA R2, R2, UR20, 0x1 ;  /* 0x0000001402027c11 */ /* 0x000fe4000f8e08ff */
[----:B------:R-:W-:Y:S02]  /*0420*/  LOP3.LUT R27, R8, 0x18, RZ, 0xc0, !PT ;  /* 0x00000018081b7812 */ /* 0x000fe400078ec0ff */
[----:B------:R-:W-:Y:S01]  /*0430*/  LOP3.LUT R6, R9, R0, RZ, 0xfc, !PT ;  /* 0x0000000009067212 */ /* 0x000fe200078efcff */
[----:B------:R-:W-:Y:S01]  /*0440*/  IMAD.IADD R21, R2, 0x1, R21 ;  /* 0x0000000102157824 */ /* 0x000fe200078e0215 */
[----:B------:R-:W-:Y:S01]  /*0450*/  LOP3.LUT R8, R0, 0x8, R9, 0xfe, !PT ;  /* 0x0000000800087812 */ /* 0x000fe200078efe09 */
[----:B------:R-:W-:Y:S01]  /*0460*/  IMAD.WIDE.U32 R16, R27, 0x2, R16 ;  /* 0x000000021b107825 */ /* 0x000fe200078e0010 */
[----:B------:R-:W-:-:S02]  /*0470*/  LOP3.LUT R14, R3, 0x1f, RZ, 0xc0, !PT ;  /* 0x0000001f030e7812 */ /* 0x000fc400078ec0ff */
[-C--:B------:R-:W-:Y:S02]  /*0480*/  ISETP.LT.U32.AND P2, PT, R6, R7.reuse, PT ;  /* 0x000000070600720c */ /* 0x080fe40003f41070 */
[----:B------:R-:W-:Y:S01]  /*0490*/  @!PT LDS RZ, [RZ] ;  /* 0x00000000fffff984 */ /* 0x000fe20000000800 */
[----:B------:R-:W-:Y:S01]  /*04a0*/  @!PT LDS RZ, [RZ] ;  /* 0x00000000fffff984 */ /* 0x000fe20000000800 */
[----:B------:R-:W-:Y:S01]  /*04b0*/  @!PT LDS RZ, [RZ] ;  /* 0x00000000fffff984 */ /* 0x000fe20000000800 */
[----:B------:R-:W-:Y:S01]  /*04c0*/  LDGSTS.E.BYPASS.128 [R21], desc[UR22][R16.64], P3 ;  /* 0x0000000010157fae */ /* 0x000fe20009901c56 */
[----:B------:R-:W-:Y:S01]  /*04d0*/  ISETP.LT.U32.AND P1, PT, R8, R7, PT ;  /* 0x000000070800720c */ /* 0x000fe20003f21070 */
[----:B------:R-:W-:Y:S01]  /*04e0*/  IMAD.WIDE.U32 R24, R14, 0x2, R24 ;  /* 0x000000020e187825 */ /* 0x000fe200078e0018 */
[CC--:B------:R-:W-:Y:S01]  /*04f0*/  ISETP.LT.AND.EX P2, PT, R11.reuse, R19.reuse, P0, P2 ;  /* 0x000000130b00720c */ /* 0x0c0fe20000741320 */
[----:B------:R-:W0:Y:S01]  /*0500*/  LDGDEPBAR ;  /* 0x00000000000079af */ /* 0x000e220000000000 */
[----:B------:R-:W-:Y:S02]  /*0510*/  ISETP.LT.AND.EX P1, PT, R11, R19, P0, P1 ;  /* 0x000000130b00720c */ /* 0x000fe40000721310 */
[-C--:B------:R-:W-:Y:S02]  /*0520*/  LEA R42, P4, R6, R24.reuse, 0x6 ;  /* 0x00000018062a7211 */ /* 0x080fe400078830ff */
[----:B------:R-:W-:-:S02]  /*0530*/  LEA R44, P5, R8, R24, 0x6 ;  /* 0x00000018082c7211 */ /* 0x000fc400078a30ff */
[-CC-:B------:R-:W-:Y:S02]  /*0540*/  LEA.HI.X R43, R6, R25.reuse, R11.reuse, 0x6, P4 ;  /* 0x00000019062b7211 */ /* 0x180fe400020f340b */
[----:B------:R-:W-:-:S03]  /*0550*/  LEA.HI.X R45, R8, R25, R11, 0x6, P5 ;  /* 0x00000019082d7211 */ /* 0x000fc600028f340b */
[----:B------:R1:W2:Y:S04]  /*0560*/  @P2 LDG.E.U16 R22, desc[UR22][R42.64] ;  /* 0x000000162a162981 */ /* 0x0002a8000c1e1500 */
[----:B------:R-:W3:Y:S01]  /*0570*/  @P1 LDG.E.U16 R40, desc[UR22][R44.64] ;  /* 0x000000162c281981 */ /* 0x000ee2000c1e1500 */
[----:B------:R-:W-:Y:S01]  /*0580*/  UMOV UR5, 0x80000020 ;  /* 0x8000002000057882 */ /* 0x000fe20000000000 */
[----:B------:R-:W-:Y:S01]  /*0590*/  UIADD3 UR8, UR20, 0x20, URZ ;  /* 0x0000002014087890 */ /* 0x000fe2000fffe03f */
[----:B------:R-:W-:Y:S01]  /*05a0*/  SHF.R.U32.HI R12, RZ, 0x5, R3 ;  /* 0x00000005ff0c7819 */ /* 0x000fe20000011603 */
[----:B------:R-:W-:Y:S01]  /*05b0*/  UMOV UR15, 0x80000020 ;  /* 0x80000020000f7882 */ /* 0x000fe20000000000 */
[C---:B------:R-:W-:Y:S01]  /*05c0*/  LOP3.LUT R2, R5.reuse, 0x3, RZ, 0xc0, !PT ;  /* 0x0000000305027812 */ /* 0x040fe200078ec0ff */
[----:B------:R-:W-:Y:S01]  /*05d0*/  UIADD3 UR9, UR16, UR8, URZ ;  /* 0x0000000810097290 */ /* 0x000fe2000fffe03f */
[----:B------:R-:W-:Y:S01]  /*05e0*/  IMAD.SHL.U32 R18, R5, 0x2, RZ ;  /* 0x0000000205127824 */ /* 0x000fe200078e00ff */
[----:B------:R-:W-:-:S04]  /*05f0*/  DEPBAR.LE SB0, 0x0 ;  /* 0x000080000000791a */ /* 0x000fc80000000000 */
[----:B------:R-:W-:Y:S01]  /*0600*/  BAR.SYNC.DEFER_BLOCKING 0x0 ;  /* 0x0000000000007b1d */ /* 0x000fe20000010000 */
[----:B------:R-:W-:Y:S01]  /*0610*/  USHF.R.U32.HI UR8, URZ, 0x4, UR8 ;  /* 0x000000043f087899 */ /* 0x000fe20008011608 */
[----:B------:R-:W-:Y:S01]  /*0620*/  IMAD R41, R12, R7, RZ ;  /* 0x000000070c297224 */ /* 0x000fe200078e02ff */
[----:B------:R-:W-:Y:S01]  /*0630*/  USHF.R.U32.HI UR9, URZ, 0x4, UR9 ;  /* 0x000000043f097899 */ /* 0x000fe20008011609 */
[----:B------:R-:W-:Y:S01]  /*0640*/  IMAD.WIDE.U32 R2, R2, 0x10, RZ ;  /* 0x0000001002027825 */ /* 0x000fe200078e00ff */
[----:B------:R-:W-:Y:S01]  /*0650*/  USGXT.U32 UR8, UR8, 0xe ;  /* 0x0000000e0808789a */ /* 0x000fe20008000000 */
[----:B------:R-:W-:Y:S01]  /*0660*/  LOP3.LUT R23, R23, 0x6, R18, 0xf8, !PT ;  /* 0x0000000617177812 */ /* 0x000fe200078ef812 */
[----:B------:R-:W-:Y:S01]  /*0670*/  USGXT.U32 UR9, UR9, 0xe ;  /* 0x0000000e0909789a */ /* 0x000fe20008000000 */
[----:B------:R-:W-:Y:S01]  /*0680*/  IMAD R41, R41, 0x20, R14 ;  /* 0x0000002029297824 */ /* 0x000fe200078e020e */
[----:B------:R-:W-:Y:S01]  /*0690*/  ULOP3.LUT UR8, UR8, 0x1000000, URZ, 0xfc, !UPT ;  /* 0x0100000008087892 */ /* 0x000fe2000f8efc3f */
[----:B------:R-:W-:Y:S01]  /*06a0*/  LOP3.LUT R2, R15, R2, RZ, 0xfc, !PT ;  /* 0x000000020f027212 */ /* 0x000fe200078efcff */
[----:B------:R-:W-:Y:S01]  /*06b0*/  ULOP3.LUT UR10, UR9, 0x1000000, URZ, 0xfc, !UPT ;  /* 0x01000000090a7892 */ /* 0x000fe2000f8efc3f */
[----:B------:R-:W-:Y:S01]  /*06c0*/  LOP3.LUT R3, R13, R3, RZ, 0xfc, !PT ;  /* 0x000000030d037212 */ /* 0x000fe200078efcff */
[----:B------:R-:W-:Y:S01]  /*06d0*/  IMAD.SHL.U32 R13, R41, 0x80, RZ ;  /* 0x00000080290d7824 */ /* 0x000fe200078e00ff */
[----:B------:R-:W-:Y:S01]  /*06e0*/  UMOV UR9, 0x80000020 ;  /* 0x8000002000097882 */ /* 0x000fe20000000000 */
[----:B------:R-:W-:Y:S01]  /*06f0*/  UIADD3 UR17, UR20, 0x1020, URZ ;  /* 0x0000102014117890 */ /* 0x000fe2000fffe03f */
[----:B------:R-:W-:Y:S01]  /*0700*/  SHF.R.S32.HI R15, RZ, 0x1f, R10 ;  /* 0x0000001fff0f7819 */ /* 0x000fe2000001140a */
[----:B------:R-:W-:Y:S01]  /*0710*/  IMAD.WIDE R2, R13, 0x2, R2 ;  /* 0x000000020d027825 */ /* 0x000fe200078e0202 */
[----:B------:R-:W-:-:S03]  /*0720*/  UMOV UR19, 0x80000020 ;  /* 0x8000002000137882 */ /* 0x000fc60000000000 */
[----:B------:R-:W-:Y:S01]  /*0730*/  IMAD.SHL.U32 R41, R8, 0x20, RZ ;  /* 0x0000002008297824 */ /* 0x000fe200078e00ff */
[----:B------:R-:W-:Y:S01]  /*0740*/  IADD3 R12, P4, R2, UR12, RZ ;  /* 0x0000000c020c7c10 */ /* 0x000fe2000ff9e0ff */
[----:B------:R-:W-:Y:S01]  /*0750*/  UIADD3 UR12, UR20, 0x1000, URZ ;  /* 0x00001000140c7890 */ /* 0x000fe2000fffe03f */
[----:B------:R-:W-:Y:S01]  /*0760*/  WARPGROUP.ARRIVE ;  /* 0x00000000000079c5 */ /* 0x000fe20000000000 */
[----:B-1----:R-:W-:Y:S01]  /*0770*/  IMAD.MOV.U32 R42, RZ, RZ, RZ ;  /* 0x000000ffff2a7224 */ /* 0x002fe200078e00ff */
[----:B------:R-:W-:Y:S01]  /*0780*/  IADD3.X R13, R3, UR13, RZ, P4, !PT ;  /* 0x0000000d030d7c10 */ /* 0x000fe2000a7fe4ff */
[----:B------:R-:W-:Y:S01]  /*0790*/  UIADD3 UR13, UR16, UR12, URZ ;  /* 0x0000000c100d7290 */ /* 0x000fe2000fffe03f */
[----:B------:R-:W1:Y:S01]  /*07a0*/  LDC.64 R2, c[0x0][0x218] ;  /* 0x00008600ff027b82 */ /* 0x000e620000000a00 */
[----:B------:R-:W-:Y:S01]  /*07b0*/  USHF.R.U32.HI UR12, URZ, 0x4, UR12 ;  /* 0x000000043f0c7899 */ /* 0x000fe2000801160c */
[----:B------:R-:W-:Y:S01]  /*07c0*/  HGMMA.64x32x16.F32.BF16 R24, gdesc[UR4], RZ, !UPT ;  /* 0x00600000041879f0 */ /* 0x000fe2000c7018ff */
[----:B------:R-:W-:-:S02]  /*07d0*/  USHF.R.U32.HI UR13, URZ, 0x4, UR13 ;  /* 0x000000043f0d7899 */ /* 0x000fc4000801160d */
[----:B------:R-:W-:Y:S02]  /*07e0*/  USGXT.U32 UR12, UR12, 0xe ;  /* 0x0000000e0c0c789a */ /* 0x000fe40008000000 */
[----:B------:R-:W-:Y:S02]  /*07f0*/  USGXT.U32 UR13, UR13, 0xe ;  /* 0x0000000e0d0d789a */ /* 0x000fe40008000000 */
[----:B------:R-:W-:Y:S02]  /*0800*/  ULOP3.LUT UR12, UR12, 0x1000000, URZ, 0xfc, !UPT ;  /* 0x010000000c0c7892 */ /* 0x000fe4000f8efc3f */
[----:B------:R-:W-:Y:S02]  /*0810*/  ULOP3.LUT UR14, UR13, 0x1000000, URZ, 0xfc, !UPT ;  /* 0x010000000d0e7892 */ /* 0x000fe4000f8efc3f */
[----:B------:R-:W-:Y:S01]  /*0820*/  UIADD3 UR16, UR16, UR17, URZ ;  /* 0x0000001110107290 */ /* 0x000fe2000fffe03f */
[----:B------:R-:W-:Y:S01]  /*0830*/  UMOV UR13, 0x80000020 ;  /* 0x80000020000d7882 */ /* 0x000fe20000000000 */
[----:B------:R-:W-:-:S02]  /*0840*/  USHF.R.U32.HI UR17, URZ, 0x4, UR17 ;  /* 0x000000043f117899 */ /* 0x000fc40008011611 */
[----:B------:R-:W-:Y:S02]  /*0850*/  USHF.R.U32.HI UR18, URZ, 0x4, UR16 ;  /* 0x000000043f127899 */ /* 0x000fe40008011610 */
[----:B------:R-:W-:Y:S02]  /*0860*/  USGXT.U32 UR16, UR17, 0xe ;  /* 0x0000000e1110789a */ /* 0x000fe40008000000 */
[----:B------:R-:W-:Y:S02]  /*0870*/  USGXT.U32 UR17, UR18, 0xe ;  /* 0x0000000e1211789a */ /* 0x000fe40008000000 */
[----:B------:R-:W-:Y:S02]  /*0880*/  ULOP3.LUT UR16, UR16, 0x1000000, URZ, 0xfc, !UPT ;  /* 0x0100000010107892 */ /* 0x000fe4000f8efc3f */
[----:B------:R-:W-:-:S03]  /*0890*/  ULOP3.LUT UR18, UR17, 0x1000000, URZ, 0xfc, !UPT ;  /* 0x0100000011127892 */ /* 0x000fc6000f8efc3f */
[----:B------:R-:W-:Y:S01]  /*08a0*/  UMOV UR17, 0x80000020 ;  /* 0x8000002000117882 */ /* 0x000fe20000000000 */
[----:B------:R-:W-:Y:S03]  /*08b0*/  HGMMA.64x32x16.F32.BF16 R24, gdesc[UR8], R24, gsb0 ;  /* 0x00600000081879f0 */ /* 0x000fe60008001818 */
[----:B------:R-:W-:Y:S02]  /*08c0*/  WARPGROUP.DEPBAR.LE gsb0, 0x1 ;  /* 0x00008000000079c5 */ /* 0x000fe40000010100 */
[----:B------:R-:W-:Y:S06]  /*08d0*/  BAR.SYNC.DEFER_BLOCKING 0x0 ;  /* 0x0000000000007b1d */ /* 0x000fec0000010000 */
[----:B------:R-:W-:Y:S01]  /*08e0*/  @!PT LDS RZ, [RZ] ;  /* 0x00000000fffff984 */ /* 0x000fe20000000800 */
[----:B------:R-:W-:Y:S01]  /*08f0*/  @!PT LDS RZ, [RZ] ;  /* 0x00000000fffff984 */ /* 0x000fe20000000800 */
[----:B------:R-:W-:Y:S01]  /*0900*/  @!PT LDS RZ, [RZ] ;  /* 0x00000000fffff984 */ /* 0x000fe20000000800 */
[----:B------:R-:W-:Y:S04]  /*0910*/  LDGSTS.E.BYPASS.128 [R21+0x1000], desc[UR22][R12.64+0x40], P3 ;  /* 0x010000400c157fae */ /* 0x000fe80009901c56 */
[----:B------:R-:W0:Y:S01]  /*0920*/  LDGDEPBAR ;  /* 0x00000000000079af */ /* 0x000e220000000000 */
[----:B------:R-:W-:-:S04]  /*0930*/  DEPBAR.LE SB0, 0x0 ;  /* 0x000080000000791a */ /* 0x000fc80000000000 */
[----:B------:R-:W-:Y:S06]  /*0940*/  BAR.SYNC.DEFER_BLOCKING 0x0 ;  /* 0x0000000000007b1d */ /* 0x000fec0000010000 */
[----:B------:R-:W-:-:S06]  /*0950*/  WARPGROUP.ARRIVE ;  /* 0x00000000000079c5 */ /* 0x000fcc0000000000 */
[----:B------:R-:W-:Y:S04]  /*0960*/  HGMMA.64x32x16.F32.BF16 R24, gdesc[UR12], R24 ;  /* 0x006000000c1879f0 */ /* 0x000fe80008701818 */
[----:B------:R-:W-:Y:S03]  /*0970*/  HGMMA.64x32x16.F32.BF16 R24, gdesc[UR16], R24, gsb0 ;  /* 0x00600000101879f0 */ /* 0x000fe60008001818 */
[----:B------:R-:W-:Y:S02]  /*0980*/  WARPGROUP.DEPBAR.LE gsb0, 0x1 ;  /* 0x00008000000079c5 */ /* 0x000fe40000010100 */
[----:B------:R-:W-:Y:S06]  /*0990*/  BAR.SYNC.DEFER_BLOCKING 0x0 ;  /* 0x0000000000007b1d */ /* 0x000fec0000010000 */
[----:B------:R-:W-:Y:S01]  /*09a0*/  @!PT LDS RZ, [RZ] ;  /* 0x00000000fffff984 */ /* 0x000fe20000000800 */
[----:B------:R-:W-:Y:S01]  /*09b0*/  @!PT LDS RZ, [RZ] ;  /* 0x00000000fffff984 */ /* 0x000fe20000000800 */
[----:B------:R-:W-:Y:S01]  /*09c0*/  @!PT LDS RZ, [RZ] ;  /* 0x00000000fffff984 */ /* 0x000fe20000000800 */
[----:B------:R-:W-:Y:S04]  /*09d0*/  LDGSTS.E.BYPASS.128 [R21], desc[UR22][R12.64+0x80], P3 ;  /* 0x000000800c157fae */ /* 0x000fe80009901c56 */
        /* <DEDUP_REMOVED lines=11> */
[----:B------:R1:W-:Y:S04]  /*0a90*/  LDGSTS.E.BYPASS.128 [R21+0x1000], desc[UR22][R12.64+0xc0], P3 ;  /* 0x010000c00c157fae */ /* 0x0003e80009901c56 */
[----:B------:R-:W0:Y:S01]  /*0aa0*/  LDGDEPBAR ;  /* 0x00000000000079af */ /* 0x000e220000000000 */
[----:B-1----:R-:W-:-:S02]  /*0ab0*/  LEA R13, P3, R10, R2, 0x2 ;  /* 0x000000020a0d7211 */ /* 0x002fc400078610ff */
[----:B------:R-:W-:Y:S02]  /*0ac0*/  LOP3.LUT R2, R0, 0x18, R23, 0xfe, !PT ;  /* 0x0000001800027812 */ /* 0x000fe400078efe17 */
[----:B------:R-:W-:Y:S02]  /*0ad0*/  LEA.HI.X R3, R10, R3, R15, 0x2, P3 ;  /* 0x000000030a037211 */ /* 0x000fe400018f140f */
[----:B------:R-:W-:Y:S01]  /*0ae0*/  LEA R14, P3, R14, R13, 0x2 ;  /* 0x0000000d0e0e7211 */ /* 0x000fe200078610ff */
[C---:B------:R-:W-:Y:S01]  /*0af0*/  IMAD.SHL.U32 R13, R6.reuse, 0x20, RZ ;  /* 0x00000020060d7824 */ /* 0x040fe200078e00ff */
[----:B------:R-:W-:-:S03]  /*0b00*/  SHF.L.U64.HI R10, R6, 0x5, R11 ;  /* 0x00000005060a7819 */ /* 0x000fc6000001020b */
[----:B------:R-:W-:Y:S01]  /*0b10*/  IMAD.X R15, RZ, RZ, R3, P3 ;  /* 0x000000ffff0f7224 */ /* 0x000fe200018e0603 */
[----:B------:R-:W-:Y:S02]  /*0b20*/  LEA R12, P3, R13, R14, 0x2 ;  /* 0x0000000e0d0c7211 */ /* 0x000fe400078610ff */
[----:B------:R-:W-:Y:S01]  /*0b30*/  SHF.L.U64.HI R3, R8, 0x5, R11 ;  /* 0x0000000508037819 */ /* 0x000fe2000001020b */
[----:B------:R-:W-:-:S04]  /*0b40*/  DEPBAR.LE SB0, 0x0 ;  /* 0x000080000000791a */ /* 0x000fc80000000000 */
[----:B------:R-:W-:Y:S01]  /*0b50*/  BAR.SYNC.DEFER_BLOCKING 0x0 ;  /* 0x0000000000007b1d */ /* 0x000fe20000010000 */
[----:B------:R-:W-:Y:S02]  /*0b60*/  LEA.HI.X R13, R13, R15, R10, 0x2, P3 ;  /* 0x0000000f0d0d7211 */ /* 0x000fe400018f140a */
[----:B------:R-:W-:-:S04]  /*0b70*/  ISETP.LT.U32.AND P3, PT, R2, R7, PT ;  /* 0x000000070200720c */ /* 0x000fc80003f61070 */
[----:B------:R-:W-:Y:S01]  /*0b80*/  ISETP.LT.AND.EX P3, PT, R11, R19, P0, P3 ;  /* 0x000000130b00720c */ /* 0x000fe20000761330 */
        /* <DEDUP_REMOVED lines=8> */
[----:B------:R1:W-:Y:S04]  /*0c10*/  LDGSTS.E.BYPASS.128 [R21], desc[UR22][R16.64+0x100], !PT ;  /* 0x0000010010157fae */ /* 0x0003e8000f901c56 */
[----:B------:R-:W0:Y:S01]  /*0c20*/  LDGDEPBAR ;  /* 0x00000000000079af */ /* 0x000e220000000000 */
[----:B------:R-:W-:-:S02]  /*0c30*/  WARPGROUP.DEPBAR.LE gsb0, 0x0 ;  /* 0x00008000000079c5 */ /* 0x000fc40000010000 */
[----:B-1----:R-:W-:-:S04]  /*0c40*/  LEA R16, P4, R41, R14, 0x2 ;  /* 0x0000000e29107211 */ /* 0x002fc800078810ff */
[----:B------:R-:W-:Y:S02]  /*0c50*/  LEA.HI.X R17, R41, R15, R3, 0x2, P4 ;  /* 0x0000000f29117211 */ /* 0x000fe400020f1403 */
[----:B------:R-:W-:Y:S01]  /*0c60*/  LOP3.LUT R3, R0, 0x11, R23, 0xfe, !PT ;  /* 0x0000001100037812 */ /* 0x000fe200078efe17 */
[----:B------:R-:W-:-:S04]  /*0c70*/  DEPBAR.LE SB0, 0x0 ;  /* 0x000080000000791a */ /* 0x000fc80000000000 */
[----:B------:R-:W-:Y:S01]  /*0c80*/  BAR.SYNC.DEFER_BLOCKING 0x0 ;  /* 0x0000000000007b1d */ /* 0x000fe20000010000 */
[----:B------:R-:W-:Y:S01]  /*0c90*/  IMAD.MOV.U32 R44, RZ, RZ, RZ ;  /* 0x000000ffff2c7224 */ /* 0x000fe200078e00ff */
[----:B------:R-:W-:Y:S02]  /*0ca0*/  CS2R R20, SRZ ;  /* 0x0000000000147805 */ /* 0x000fe4000001ff00 */
[C-C-:B------:R-:W-:Y:S02]  /*0cb0*/  LOP3.LUT R43, R0.reuse, 0x10, R23.reuse, 0xfe, !PT ;  /* 0x00000010002b7812 */ /* 0x140fe400078efe17 */
[----:B------:R-:W-:Y:S01]  /*0cc0*/  LOP3.LUT R10, R0, 0x19, R23, 0xfe, !PT ;  /* 0x00000019000a7812 */ /* 0x000fe200078efe17 */
[----:B------:R1:W4:Y:S01]  /*0cd0*/  @P2 LDG.E R42, desc[UR22][R12.64] ;  /* 0x000000160c2a2981 */ /* 0x000322000c1e1900 */
[----:B------:R-:W-:-:S03]  /*0ce0*/  ISETP.LT.U32.AND P2, PT, R3, R7, PT ;  /* 0x000000070300720c */ /* 0x000fc60003f41070 */
[----:B------:R5:W4:Y:S01]  /*0cf0*/  @P1 LDG.E R44, desc[UR22][R16.64] ;  /* 0x00000016102c1981 */ /* 0x000b22000c1e1900 */
[----:B------:R-:W-:Y:S02]  /*0d00*/  ISETP.LT.AND.EX P2, PT, R11, R19, P0, P2 ;  /* 0x000000130b00720c */ /* 0x000fe40000741320 */
[----:B-1----:R-:W-:-:S04]  /*0d10*/  LEA R12, P4, R2, R14, 0x7 ;  /* 0x0000000e020c7211 */ /* 0x002fc800078838ff */
[----:B------:R-:W-:Y:S02]  /*0d20*/  LEA.HI.X R13, R2, R15, R11, 0x7, P4 ;  /* 0x0000000f020d7211 */ /* 0x000fe400020f3c0b */
[----:B-----5:R-:W-:-:S03]  /*0d30*/  LEA R16, P1, R3, R14, 0x7 ;  /* 0x0000000e03107211 */ /* 0x020fc600078238ff */
[----:B------:R1:W5:Y:S01]  /*0d40*/  @P3 LDG.E R20, desc[UR22][R12.64] ;  /* 0x000000160c143981 */ /* 0x000362000c1e1900 */
[----:B------:R-:W-:Y:S02]  /*0d50*/  LEA.HI.X R17, R3, R15, R11, 0x7, P1 ;  /* 0x0000000f03117211 */ /* 0x000fe400008f3c0b */
[----:B------:R-:W-:Y:S02]  /*0d60*/  ISETP.LT.U32.AND P3, PT, R43, R7, PT ;  /* 0x000000072b00720c */ /* 0x000fe40003f61070 */
[----:B-1----:R-:W-:Y:S02]  /*0d70*/  CS2R R12, SRZ ;  /* 0x00000000000c7805 */ /* 0x002fe4000001ff00 */
[----:B------:R-:W-:Y:S02]  /*0d80*/  ISETP.LT.AND.EX P3, PT, R11, R19, P0, P3 ;  /* 0x000000130b00720c */ /* 0x000fe40000761330 */
[----:B------:R-:W-:Y:S02]  /*0d90*/  ISETP.LT.U32.AND P1, PT, R10, R7, PT ;  /* 0x000000070a00720c */ /* 0x000fe40003f21070 */
[----:B------:R1:W4:Y:S01]  /*0da0*/  @P2 LDG.E R12, desc[UR22][R16.64] ;  /* 0x00000016100c2981 */ /* 0x000322000c1e1900 */
[----:B------:R-:W-:-:S02]  /*0db0*/  LEA R18, P2, R43, R14, 0x7 ;  /* 0x0000000e2b127211 */ /* 0x000fc400078438ff */
[----:B------:R-:W-:Y:S02]  /*0dc0*/  ISETP.LT.AND.EX P1, PT, R11, R19, P0, P1 ;  /* 0x000000130b00720c */ /* 0x000fe40000721310 */
[----:B------:R-:W-:Y:S02]  /*0dd0*/  LEA.HI.X R19, R43, R15, R11, 0x7, P2 ;  /* 0x0000000f2b137211 */ /* 0x000fe400010f3c0b */
[----:B-1----:R-:W-:-:S03]  /*0de0*/  LEA R16, P2, R10, R14, 0x7 ;  /* 0x0000000e0a107211 */ /* 0x002fc600078438ff */
[----:B------:R1:W4:Y:S01]  /*0df0*/  @P3 LDG.E R13, desc[UR22][R18.64] ;  /* 0x00000016120d3981 */ /* 0x000322000c1e1900 */
[----:B------:R-:W-:Y:S02]  /*0e00*/  LOP3.LUT R41, R0, 0x8, R23, 0xfe, !PT ;  /* 0x0000000800297812 */ /* 0x000fe400078efe17 */
[----:B------:R-:W-:Y:S01]  /*0e10*/  LEA.HI.X R17, R10, R15, R11, 0x7, P2 ;  /* 0x0000000f0a117211 */ /* 0x000fe200010f3c0b */
[----:B------:R-:W-:Y:S01]  /*0e20*/  IMAD.MOV.U32 R11, RZ, RZ, RZ ;  /* 0x000000ffff0b7224 */ /* 0x000fe200078e00ff */
[----:B------:R-:W-:Y:S02]  /*0e30*/  ISETP.GE.AND P3, PT, R41, R7, PT ;  /* 0x000000072900720c */ /* 0x000fe40003f66270 */
[----:B------:R-:W-:-:S03]  /*0e40*/  LOP3.LUT R45, R0, 0x1, R23, 0xfe, !PT ;  /* 0x00000001002d7812 */ /* 0x000fc600078efe17 */
[----:B------:R1:W4:Y:S01]  /*0e50*/  @P1 LDG.E R11, desc[UR22][R16.64] ;  /* 0x00000016100b1981 */ /* 0x000322000c1e1900 */
[----:B------:R-:W-:Y:S02]  /*0e60*/  ISETP.GT.AND P1, PT, R0, -0x1, !P3 ;  /* 0xffffffff0000780c */ /* 0x000fe40005f24270 */
[----:B------:R-:W-:Y:S01]  /*0e70*/  ISETP.GE.AND P4, PT, R45, R7, PT ;  /* 0x000000072d00720c */ /* 0x000fe20003f86270 */
[----:B-1----:R-:W-:-:S03]  /*0e80*/  IMAD.WIDE R18, R41, 0x80, R14 ;  /* 0x0000008029127825 */ /* 0x002fc600078e020e */
[----:B------:R-:W-:Y:S01]  /*0e90*/  ISETP.GT.AND P2, PT, R0, -0x1, !P4 ;  /* 0xffffffff0000780c */ /* 0x000fe20006744270 */
[----:B------:R-:W-:Y:S01]  /*0ea0*/  IMAD.WIDE R16, R45, 0x80, R14 ;  /* 0x000000802d107825 */ /* 0x000fe200078e020e */
[----:B------:R-:W-:-:S05]  /*0eb0*/  LOP3.LUT R45, R23, R0, RZ, 0xfc, !PT ;  /* 0x00000000172d7212 */ /* 0x000fca00078efcff */
[----:B------:R-:W4:Y:S01]  /*0ec0*/  @P1 LDG.E R21, desc[UR22][R18.64] ;  /* 0x0000001612151981 */ /* 0x000f22000c1e1900 */
[----:B------:R-:W-:Y:S01]  /*0ed0*/  ISETP.GE.AND P1, PT, R45, R7, PT ;  /* 0x000000072d00720c */ /* 0x000fe20003f26270 */
[----:B------:R-:W-:-:S03]  /*0ee0*/  IMAD.MOV.U32 R41, RZ, RZ, RZ ;  /* 0x000000ffff297224 */ /* 0x000fc600078e00ff */
[----:B------:R-:W-:-:S03]  /*0ef0*/  ISETP.GT.AND P6, PT, R0, -0x1, !P1 ;  /* 0xffffffff0000780c */ /* 0x000fc60004fc4270 */
[----:B------:R1:W4:Y:S02]  /*0f00*/  @P2 LDG.E R41, desc[UR22][R16.64] ;  /* 0x0000001610292981 */ /* 0x000324000c1e1900 */
[----:B-1----:R-:W-:-:S04]  /*0f10*/  IMAD.WIDE R16, R45, 0x80, R14 ;  /* 0x000000802d107825 */ /* 0x002fc800078e020e */
[----:B------:R-:W-:-:S06]  /*0f20*/  IMAD.MOV.U32 R45, RZ, RZ, RZ ;  /* 0x000000ffff2d7224 */ /* 0x000fcc00078e00ff */
[----:B------:R-:W4:Y:S01]  /*0f30*/  @P6 LDG.E R45, desc[UR22][R16.64] ;  /* 0x00000016102d6981 */ /* 0x000f22000c1e1900 */
[----:B------:R-:W-:Y:S02]  /*0f40*/  ISETP.GE.AND P2, PT, R43, R7, PT ;  /* 0x000000072b00720c */ /* 0x000fe40003f46270 */
[----:B------:R-:W-:-:S04]  /*0f50*/  LOP3.LUT R43, R0, 0x9, R23, 0xfe, !PT ;  /* 0x00000009002b7812 */ /* 0x000fc800078efe17 */
[----:B------:R-:W-:-:S04]  /*0f60*/  ISETP.GE.AND P5, PT, R43, R7, PT ;  /* 0x000000072b00720c */ /* 0x000fc80003fa6270 */
[----:B------:R-:W-:Y:S01]  /*0f70*/  ISETP.GT.AND P6, PT, R0, -0x1, !P5 ;  /* 0xffffffff0000780c */ /* 0x000fe20006fc4270 */
[----:B------:R-:W-:Y:S02]  /*0f80*/  IMAD.MOV.U32 R19, RZ, RZ, RZ ;  /* 0x000000ffff137224 */ /* 0x000fe400078e00ff */
[----:B------:R-:W-:-:S10]  /*0f90*/  IMAD.WIDE R14, R43, 0x80, R14 ;  /* 0x000000802b0e7825 */ /* 0x000fd400078e020e */
[----:B------:R1:W5:Y:S01]  /*0fa0*/  @P6 LDG.E R19, desc[UR22][R14.64] ;  /* 0x000000160e136981 */ /* 0x000362000c1e1900 */
[----:B--2---:R-:W-:Y:S02]  /*0fb0*/  IMAD.U32 R22, R22, 0x10000, RZ ;  /* 0x0001000016167824 */ /* 0x004fe400078e00ff */
[----:B---3--:R-:W-:Y:S02]  /*0fc0*/  IMAD.U32 R40, R40, 0x10000, RZ ;  /* 0x0001000028287824 */ /* 0x008fe400078e00ff */
[----:B----4-:R-:W-:-:S04]  /*0fd0*/  FADD R18, -R45, R42 ;  /* 0x0000002a2d127221 */ /* 0x010fc80000000100 */
[----:B------:R-:W-:-:S05]  /*0fe0*/  FMUL R18, R18, 1.4426950216293334961 ;  /* 0x3fb8aa3b12127820 */ /* 0x000fca0000400000 */
[----:B------:R-:W-:-:S13]  /*0ff0*/  FSETP.GEU.AND P6, PT, R18, -126, PT ;  /* 0xc2fc00001200780b */ /* 0x000fda0003fce000 */
[----:B------:R-:W-:-:S04]  /*1000*/  @!P6 FMUL R18, R18, 0.5 ;  /* 0x3f0000001212e820 */ /* 0x000fc80000400000 */
[----:B------:R-:W2:Y:S01]  /*1010*/  MUFU.EX2 R43, R18 ;  /* 0x00000012002b7308 */ /* 0x000ea20000000800 */
[----:B------:R-:W-:-:S04]  /*1020*/  FADD R45, -R45, R44 ;  /* 0x0000002c2d2d7221 */ /* 0x000fc80000000100 */
[----:B------:R-:W-:Y:S01]  /*1030*/  FMUL R45, R45, 1.4426950216293334961 ;  /* 0x3fb8aa3b2d2d7820 */ /* 0x000fe20000400000 */
[----:B--2---:R-:W-:-:S04]  /*1040*/  @!P6 FMUL R43, R43, R43 ;  /* 0x0000002b2b2be220 */ /* 0x004fc80000400000 */
[----:B------:R-:W-:-:S13]  /*1050*/  FSETP.GEU.AND P6, PT, R45, -126, PT ;  /* 0xc2fc00002d00780b */ /* 0x000fda0003fce000 */
[----:B------:R-:W-:-:S04]  /*1060*/  @!P6 FMUL R45, R45, 0.5 ;  /* 0x3f0000002d2de820 */ /* 0x000fc80000400000 */
[----:B-1----:R-:W1:Y:S01]  /*1070*/  MUFU.EX2 R15, R45 ;  /* 0x0000002d000f7308 */ /* 0x002e620000000800 */
[----:B------:R-:W-:-:S04]  /*1080*/  FADD R14, -R41, R42 ;  /* 0x0000002a290e7221 */ /* 0x000fc80000000100 */
[----:B------:R-:W-:Y:S01]  /*1090*/  FMUL R17, R14, 1.4426950216293334961 ;  /* 0x3fb8aa3b0e117820 */ /* 0x000fe20000400000 */
[----:B-1----:R-:W-:-:S04]  /*10a0*/  @!P6 FMUL R15, R15, R15 ;  /* 0x0000000f0f0fe220 */ /* 0x002fc80000400000 */
[----:B------:R-:W-:-:S13]  /*10b0*/  FSETP.GEU.AND P6, PT, R17, -126, PT ;  /* 0xc2fc00001100780b */ /* 0x000fda0003fce000 */
[----:B------:R-:W-:-:S04]  /*10c0*/  @!P6 FMUL R17, R17, 0.5 ;  /* 0x3f0000001111e820 */ /* 0x000fc80000400000 */
[----:B------:R-:W1:Y:S01]  /*10d0*/  MUFU.EX2 R16, R17 ;  /* 0x0000001100107308 */ /* 0x000e620000000800 */
        /* <DEDUP_REMOVED lines=9> */
[----:B------:R-:W-:Y:S01]  /*1170*/  FSETP.GEU.AND P6, PT, R14, -126, PT ;  /* 0xc2fc00000e00780b */ /* 0x000fe20003fce000 */
[----:B------:R-:W-:Y:S01]  /*1180*/  FMUL R25, R25, R16 ;  /* 0x0000001019197220 */ /* 0x000fe20000400000 */
[----:B------:R-:W-:Y:S01]  /*1190*/  FMUL R43, R24, R43 ;  /* 0x0000002b182b7220 */ /* 0x000fe20000400000 */
[C---:B-----5:R-:W-:Y:S01]  /*11a0*/  FADD R24, -R19.reuse, R42 ;  /* 0x0000002a13187221 */ /* 0x060fe20000000100 */
[----:B------:R-:W-:Y:S01]  /*11b0*/  FADD R16, -R19, R44 ;  /* 0x0000002c13107221 */ /* 0x000fe20000000100 */
[----:B------:R-:W-:Y:S01]  /*11c0*/  FMUL R27, R27, R18 ;  /* 0x000000121b1b7220 */ /* 0x000fe20000400000 */
[----:B------:R-:W-:-:S07]  /*11d0*/  FMUL R15, R26, R15 ;  /* 0x0000000f1a0f7220 */ /* 0x000fce0000400000 */
[----:B------:R-:W-:Y:S01]  /*11e0*/  @!P6 FMUL R14, R14, 0.5 ;  /* 0x3f0000000e0ee820 */ /* 0x000fe20000400000 */
[----:B------:R-:W-:-:S03]  /*11f0*/  FADD R18, -R21, R44 ;  /* 0x0000002c15127221 */ /* 0x000fc60000000100 */
[----:B------:R-:W1:Y:S01]  /*1200*/  MUFU.EX2 R19, R14 ;  /* 0x0000000e00137308 */ /* 0x000e620000000800 */
[----:B------:R-:W-:Y:S01]  /*1210*/  FMUL R21, R22, R43 ;  /* 0x0000002b16157220 */ /* 0x000fe20000400000 */
[----:B------:R-:W-:Y:S01]  /*1220*/  FMUL R17, R40, R15 ;  /* 0x0000000f28117220 */ /* 0x000fe20000400000 */
[----:B------:R-:W-:Y:S01]  /*1230*/  FMUL R18, R18, 1.4426950216293334961 ;  /* 0x3fb8aa3b12127820 */ /* 0x000fe20000400000 */
[----:B------:R-:W-:Y:S01]  /*1240*/  FMUL R15, R22, R25 ;  /* 0x00000019160f7220 */ /* 0x000fe20000400000 */
[----:B------:R-:W-:Y:S01]  /*1250*/  FMUL R25, R40, R27 ;  /* 0x0000001b28197220 */ /* 0x000fe20000400000 */
[----:B------:R-:W-:Y:S02]  /*1260*/  SEL R21, R21, RZ, !P1 ;  /* 0x000000ff15157207 */ /* 0x000fe40004800000 */
[----:B------:R-:W-:Y:S01]  /*1270*/  SEL R17, R17, RZ, !P1 ;  /* 0x000000ff11117207 */ /* 0x000fe20004800000 */
[----:B------:R-:W-:Y:S01]  /*1280*/  FMUL R27, R16, 1.4426950216293334961 ;  /* 0x3fb8aa3b101b7820 */ /* 0x000fe20000400000 */
[----:B------:R-:W-:Y:S01]  /*1290*/  FSETP.GEU.AND P1, PT, R18, -126, PT ;  /* 0xc2fc00001200780b */ /* 0x000fe20003f2e000 */
[----:B-1----:R-:W-:-:S03]  /*12a0*/  @!P6 FMUL R19, R19, R19 ;  /* 0x000000131313e220 */ /* 0x002fc60000400000 */
[----:B------:R-:W-:-:S09]  /*12b0*/  FSETP.GEU.AND P6, PT, R27, -126, PT ;  /* 0xc2fc00001b00780b */ /* 0x000fd20003fce000 */
[----:B------:R-:W-:Y:S01]  /*12c0*/  @!P1 FMUL R18, R18, 0.5 ;  /* 0x3f00000012129820 */ /* 0x000fe20000400000 */
[----:B------:R-:W-:-:S03]  /*12d0*/  FMUL R24, R24, 1.4426950216293334961 ;  /* 0x3fb8aa3b18187820 */ /* 0x000fc60000400000 */
[----:B------:R1:W2:Y:S01]  /*12e0*/  MUFU.EX2 R41, R18 ;  /* 0x0000001200297308 */ /* 0x0002a20000000800 */
[----:B------:R-:W-:Y:S01]  /*12f0*/  SEL R15, R15, RZ, !P4 ;  /* 0x000000ff0f0f7207 */ /* 0x000fe20006000000 */
[----:B------:R-:W-:Y:S01]  /*1300*/  @!P6 FMUL R27, R27, 0.5 ;  /* 0x3f0000001b1be820 */ /* 0x000fe20000400000 */
[----:B------:R-:W-:Y:S02]  /*1310*/  SEL R16, R25, RZ, !P4 ;  /* 0x000000ff19107207 */ /* 0x000fe40006000000 */
[----:B------:R-:W-:-:S03]  /*1320*/  FSETP.GEU.AND P4, PT, R24, -126, PT ;  /* 0xc2fc00001800780b */ /* 0x000fc60003f8e000 */
[----:B------:R3:W4:Y:S01]  /*1330*/  MUFU.EX2 R26, R27 ;  /* 0x0000001b001a7308 */ /* 0x0007220000000800 */
[----:B-1----:R-:W-:Y:S01]  /*1340*/  LOP3.LUT R18, R23, 0x8, RZ, 0xfc, !PT ;  /* 0x0000000817127812 */ /* 0x002fe200078efcff */
[----:B------:R-:W-:Y:S01]  /*1350*/  FMUL R19, R28, R19 ;  /* 0x000000131c137220 */ /* 0x000fe20000400000 */
[----:B--2---:R-:W-:-:S07]  /*1360*/  @!P1 FMUL R41, R41, R41 ;  /* 0x0000002929299220 */ /* 0x004fce0000400000 */
[----:B------:R-:W-:Y:S01]  /*1370*/  @!P4 FMUL R24, R24, 0.5 ;  /* 0x3f0000001818c820 */ /* 0x000fe20000400000 */
[----:B------:R-:W-:Y:S01]  /*1380*/  FMUL R41, R30, R41 ;  /* 0x000000291e297220 */ /* 0x000fe20000400000 */
[----:B---3--:R-:W-:Y:S02]  /*1390*/  FADD R27, -R13, R44 ;  /* 0x0000002c0d1b7221 */ /* 0x008fe40000000100 */
[----:B------:R-:W1:Y:S01]  /*13a0*/  MUFU.EX2 R25, R24 ;  /* 0x0000001800197308 */ /* 0x000e620000000800 */
[----:B----4-:R-:W-:Y:S01]  /*13b0*/  @!P6 FMUL R26, R26, R26 ;  /* 0x0000001a1a1ae220 */ /* 0x010fe20000400000 */
[----:B------:R-:W-:Y:S01]  /*13c0*/  ISETP.GT.U32.AND P6, PT, R9, R18, PT ;  /* 0x000000120900720c */ /* 0x000fe20003fc4070 */
[----:B------:R-:W-:Y:S01]  /*13d0*/  FMUL R18, R22, R19 ;  /* 0x0000001316127220 */ /* 0x000fe20000400000 */
[----:B------:R-:W-:Y:S01]  /*13e0*/  FMUL R41, R40, R41 ;  /* 0x0000002928297220 */ /* 0x000fe20000400000 */
[----:B------:R-:W-:-:S03]  /*13f0*/  FMUL R27, R27, 1.4426950216293334961 ;  /* 0x3fb8aa3b1b1b7820 */ /* 0x000fc60000400000 */
[----:B------:R-:W-:Y:S02]  /*1400*/  SEL R18, R18, RZ, !P3 ;  /* 0x000000ff12127207 */ /* 0x000fe40005800000 */
[----:B------:R-:W-:Y:S02]  /*1410*/  SEL R41, R41, RZ, !P3 ;  /* 0x000000ff29297207 */ /* 0x000fe40005800000 */
[----:B------:R-:W-:Y:S02]  /*1420*/  FSETP.GEU.AND P3, PT, R27, -126, PT ;  /* 0xc2fc00001b00780b */ /* 0x000fe40003f6e000 */
[----:B------:R-:W-:Y:S02]  /*1430*/  LOP3.LUT R28, R23, 0x1, RZ, 0xfc, !PT ;  /* 0x00000001171c7812 */ /* 0x000fe400078efcff */
[----:B------:R-:W-:Y:S01]  /*1440*/  LOP3.LUT R14, R9, 0x8, RZ, 0xfc, !PT ;  /* 0x00000008090e7812 */ /* 0x000fe200078efcff */
[----:B-1----:R-:W-:Y:S01]  /*1450*/  @!P4 FMUL R25, R25, R25 ;  /* 0x000000191919c220 */ /* 0x002fe20000400000 */
[----:B------:R-:W-:-:S02]  /*1460*/  ISETP.GT.U32.AND P1, PT, R9, R28, PT ;  /* 0x0000001c0900720c */ /* 0x000fc40003f24070 */
[----:B------:R-:W-:Y:S01]  /*1470*/  ISETP.GT.U32.AND P4, PT, R14, R28, PT ;  /* 0x0000001c0e00720c */ /* 0x000fe20003f84070 */
[----:B------:R-:W-:Y:S01]  /*1480*/  FADD R28, -R12, R44 ;  /* 0x0000002c0c1c7221 */ /* 0x000fe20000000100 */
[----:B------:R-:W-:Y:S02]  /*1490*/  FADD R13, -R13, R42 ;  /* 0x0000002a0d0d7221 */ /* 0x000fe40000000100 */
[----:B------:R-:W-:Y:S01]  /*14a0*/  SEL R16, R16, RZ, P4 ;  /* 0x000000ff10107207 */ /* 0x000fe20002000000 */
[----:B------:R-:W-:Y:S01]  /*14b0*/  @!P3 FMUL R27, R27, 0.5 ;  /* 0x3f0000001b1bb820 */ /* 0x000fe20000400000 */
[----:B------:R-:W-:Y:S01]  /*14c0*/  ISETP.GT.U32.AND P4, PT, R9, R23, PT ;  /* 0x000000170900720c */ /* 0x000fe20003f84070 */
[----:B------:R-:W-:Y:S01]  /*14d0*/  FMUL R28, R28, 1.4426950216293334961 ;  /* 0x3fb8aa3b1c1c7820 */ /* 0x000fe20000400000 */
[----:B------:R-:W-:Y:S01]  /*14e0*/  FMUL R31, R31, R26 ;  /* 0x0000001a1f1f7220 */ /* 0x000fe20000400000 */
[----:B------:R-:W-:Y:S01]  /*14f0*/  FMUL R26, R13, 1.4426950216293334961 ;  /* 0x3fb8aa3b0d1a7820 */ /* 0x000fe20000400000 */
[----:B------:R-:W-:Y:S01]  /*1500*/  SEL R13, R21, RZ, P4 ;  /* 0x000000ff150d7207 */ /* 0x000fe20002000000 */
[----:B------:R-:W1:Y:S01]  /*1510*/  MUFU.EX2 R27, R27 ;  /* 0x0000001b001b7308 */ /* 0x000e620000000800 */
[----:B------:R-:W-:Y:S01]  /*1520*/  SEL R21, R41, RZ, P4 ;  /* 0x000000ff29157207 */ /* 0x000fe20002000000 */
[----:B------:R-:W-:Y:S01]  /*1530*/  FMUL R29, R29, R25 ;  /* 0x000000191d1d7220 */ /* 0x000fe20000400000 */
[----:B------:R-:W-:Y:S01]  /*1540*/  FSETP.GEU.AND P4, PT, R28, -126, PT ;  /* 0xc2fc00001c00780b */ /* 0x000fe20003f8e000 */
[----:B------:R-:W-:Y:S01]  /*1550*/  FADD R25, -R20, R44 ;  /* 0x0000002c14197221 */ /* 0x000fe20000000100 */
[----:B------:R-:W-:-:S02]  /*1560*/  SEL R15, R15, RZ, P1 ;  /* 0x000000ff0f0f7207 */ /* 0x000fc40000800000 */
[----:B------:R-:W-:Y:S01]  /*1570*/  ISETP.GT.U32.AND P1, PT, R14, R23, PT ;  /* 0x000000170e00720c */ /* 0x000fe20003f24070 */
[----:B------:R-:W-:Y:S01]  /*1580*/  FMUL R25, R25, 1.4426950216293334961 ;  /* 0x3fb8aa3b19197820 */ /* 0x000fe20000400000 */
[----:B------:R-:W-:Y:S01]  /*1590*/  FMUL R24, R22, R29 ;  /* 0x0000001d16187220 */ /* 0x000fe20000400000 */
[----:B------:R-:W-:Y:S01]  /*15a0*/  FADD R44, -R11, R44 ;  /* 0x0000002c0b2c7221 */ /* 0x000fe20000000100 */
[----:B------:R-:W-:Y:S01]  /*15b0*/  LOP3.LUT R19, R23, 0x9, RZ, 0xfc, !PT ;  /* 0x0000000917137812 */ /* 0x000fe200078efcff */
[----:B------:R-:W-:Y:S01]  /*15c0*/  FADD R29, -R12, R42 ;  /* 0x0000002a0c1d7221 */ /* 0x000fe20000000100 */
[----:B------:R-:W-:Y:S01]  /*15d0*/  SEL R17, R17, RZ, P1 ;  /* 0x000000ff11117207 */ /* 0x000fe20000800000 */
[----:B------:R-:W-:Y:S01]  /*15e0*/  FMUL R31, R40, R31 ;  /* 0x0000001f281f7220 */ /* 0x000fe20000400000 */
[----:B------:R-:W-:Y:S01]  /*15f0*/  FSETP.GEU.AND P1, PT, R25, -126, PT ;  /* 0xc2fc00001900780b */ /* 0x000fe20003f2e000 */
[----:B------:R-:W-:Y:S01]  /*1600*/  FMUL R44, R44, 1.4426950216293334961 ;  /* 0x3fb8aa3b2c2c7820 */ /* 0x000fe20000400000 */
[----:B------:R-:W-:Y:S01]  /*1610*/  SEL R18, R18, RZ, P6 ;  /* 0x000000ff12127207 */ /* 0x000fe20003000000 */
[----:B------:R-:W-:Y:S01]  /*1620*/  FMUL R29, R29, 1.4426950216293334961 ;  /* 0x3fb8aa3b1d1d7820 */ /* 0x000fe20000400000 */
[----:B------:R-:W-:Y:S01]  /*1630*/  ISETP.GT.U32.AND P6, PT, R9, R19, PT ;  /* 0x000000130900720c */ /* 0x000fe20003fc4070 */
[----:B------:R-:W-:Y:S01]  /*1640*/  @!P4 FMUL R28, R28, 0.5 ;  /* 0x3f0000001c1cc820 */ /* 0x000fe20000400000 */
[----:B------:R-:W-:Y:S01]  /*1650*/  SEL R24, R24, RZ, !P5 ;  /* 0x000000ff18187207 */ /* 0x000fe20006800000 */
[----:B-1----:R-:W-:Y:S01]  /*1660*/  @!P3 FMUL R27, R27, R27 ;  /* 0x0000001b1b1bb220 */ /* 0x002fe20000400000 */
[----:B------:R-:W-:-:S02]  /*1670*/  SEL R12, R31, RZ, !P5 ;  /* 0x000000ff1f0c7207 */ /* 0x000fc40006800000 */
[----:B------:R-:W-:Y:S02]  /*1680*/  SEL R24, R24, RZ, P6 ;  /* 0x000000ff18187207 */ /* 0x000fe40003000000 */
[----:B------:R-:W-:Y:S02]  /*1690*/  FSETP.GEU.AND P3, PT, R44, -126, PT ;  /* 0xc2fc00002c00780b */ /* 0x000fe40003f6e000 */
[----:B------:R-:W-:Y:S02]  /*16a0*/  FSETP.GEU.AND P5, PT, R26, -126, PT ;  /* 0xc2fc00001a00780b */ /* 0x000fe40003fae000 */
[----:B------:R-:W-:Y:S01]  /*16b0*/  FSETP.GEU.AND P6, PT, R29, -126, PT ;  /* 0xc2fc00001d00780b */ /* 0x000fe20003fce000 */
[----:B------:R-:W1:Y:S01]  /*16c0*/  MUFU.EX2 R28, R28 ;  /* 0x0000001c001c7308 */ /* 0x000e620000000800 */
[----:B------:R-:W-:Y:S01]  /*16d0*/  @!P1 FMUL R25, R25, 0.5 ;  /* 0x3f00000019199820 */ /* 0x000fe20000400000 */
[----:B------:R-:W-:-:S06]  /*16e0*/  FADD R20, -R20, R42 ;  /* 0x0000002a14147221 */ /* 0x000fcc0000000100 */
[----:B------:R-:W2:Y:S01]  /*16f0*/  MUFU.EX2 R25, R25 ;  /* 0x0000001900197308 */ /* 0x000ea20000000800 */
[----:B------:R-:W-:Y:S01]  /*1700*/  @!P3 FMUL R44, R44, 0.5 ;  /* 0x3f0000002c2cb820 */ /* 0x000fe20000400000 */
[----:B------:R-:W-:Y:S02]  /*1710*/  @!P5 FMUL R26, R26, 0.5 ;  /* 0x3f0000001a1ad820 */ /* 0x000fe40000400000 */
[----:B------:R-:W-:Y:S01]  /*1720*/  @!P6 FMUL R29, R29, 0.5 ;  /* 0x3f0000001d1de820 */ /* 0x000fe20000400000 */
[----:B------:R-:W-:-:S03]  /*1730*/  FMUL R43, R20, 1.4426950216293334961 ;  /* 0x3fb8aa3b142b7820 */ /* 0x000fc60000400000 */
[----:B------:R-:W3:Y:S01]  /*1740*/  MUFU.EX2 R20, R44 ;  /* 0x0000002c00147308 */ /* 0x000ee20000000800 */
[----:B-1----:R-:W-:Y:S01]  /*1750*/  @!P4 FMUL R28, R28, R28 ;  /* 0x0000001c1c1cc220 */ /* 0x002fe20000400000 */
[----:B------:R-:W-:-:S06]  /*1760*/  FSETP.GEU.AND P4, PT, R43, -126, PT ;  /* 0xc2fc00002b00780b */ /* 0x000fcc0003f8e000 */
[----:B------:R-:W1:Y:S08]  /*1770*/  MUFU.EX2 R31, R26 ;  /* 0x0000001a001f7308 */ /* 0x000e700000000800 */
[----:B------:R-:W4:Y:S01]  /*1780*/  MUFU.EX2 R30, R29 ;  /* 0x0000001d001e7308 */ /* 0x000f220000000800 */
[----:B------:R-:W-:Y:S01]  /*1790*/  FADD R11, -R11, R42 ;  /* 0x0000002a0b0b7221 */ /* 0x000fe20000000100 */
[----:B--2---:R-:W-:Y:S01]  /*17a0*/  @!P1 FMUL R25, R25, R25 ;  /* 0x0000001919199220 */ /* 0x004fe20000400000 */
[----:B------:R-:W-:-:S02]  /*17b0*/  ISETP.GT.U32.AND P1, PT, R14, R19, PT ;  /* 0x000000130e00720c */ /* 0x000fc40003f24070 */
[----:B------:R-:W-:Y:S01]  /*17c0*/  FMUL R41, R11, 1.4426950216293334961 ;  /* 0x3fb8aa3b0b297820 */ /* 0x000fe20000400000 */
[----:B------:R-:W-:Y:S01]  /*17d0*/  LOP3.LUT R19, R23, 0x10, RZ, 0xfc, !PT ;  /* 0x0000001017137812 */ /* 0x000fe200078efcff */
[----:B------:R-:W-:Y:S01]  /*17e0*/  @!P4 FMUL R43, R43, 0.5 ;  /* 0x3f0000002b2bc820 */ /* 0x000fe20000400000 */
[----:B---3--:R-:W-:Y:S01]  /*17f0*/  @!P3 FMUL R20, R20, R20 ;  /* 0x000000141414b220 */ /* 0x008fe20000400000 */
[----:B-1----:R-:W-:Y:S01]  /*1800*/  @!P5 FMUL R31, R31, R31 ;  /* 0x0000001f1f1fd220 */ /* 0x002fe20000400000 */
[----:B------:R-:W-:Y:S02]  /*1810*/  FSETP.GEU.AND P3, PT, R41, -126, PT ;  /* 0xc2fc00002900780b */ /* 0x000fe40003f6e000 */
[-C--:B------:R-:W-:Y:S01]  /*1820*/  ISETP.GT.U32.AND P5, PT, R9, R19.reuse, PT ;  /* 0x000000130900720c */ /* 0x080fe20003fa4070 */
[----:B------:R-:W1:Y:S01]  /*1830*/  MUFU.EX2 R29, R43 ;  /* 0x0000002b001d7308 */ /* 0x000e620000000800 */
[----:B----4-:R-:W-:Y:S01]  /*1840*/  @!P6 FMUL R30, R30, R30 ;  /* 0x0000001e1e1ee220 */ /* 0x010fe20000400000 */
[----:B------:R-:W-:Y:S01]  /*1850*/  ISETP.GT.U32.AND P6, PT, R14, R19, PT ;  /* 0x000000130e00720c */ /* 0x000fe20003fc4070 */
[----:B------:R-:W-:-:S02]  /*1860*/  IMAD.SHL.U32 R19, R5, 0x20, RZ ;  /* 0x0000002005137824 */ /* 0x000fc400078e00ff */
[----:B------:R-:W-:-:S03]  /*1870*/  IMAD.SHL.U32 R26, R5, 0x10, RZ ;  /* 0x00000010051a7824 */ /* 0x000fc600078e00ff */
[----:B------:R-:W-:Y:S01]  /*1880*/  LOP3.LUT R19, R19, 0xc00, RZ, 0xc0, !PT ;  /* 0x00000c0013137812 */ /* 0x000fe200078ec0ff */
[----:B------:R-:W-:Y:S01]  /*1890*/  FMUL R31, R32, R31 ;  /* 0x0000001f201f7220 */ /* 0x000fe20000400000 */
[----:B------:R-:W-:Y:S02]  /*18a0*/  @!P3 FMUL R41, R41, 0.5 ;  /* 0x3f0000002929b820 */ /* 0x000fe40000400000 */
[----:B------:R-:W-:Y:S01]  /*18b0*/  LOP3.LUT R26, R19, 0x1c0, R26, 0xf8, !PT ;  /* 0x000001c0131a7812 */ /* 0x000fe200078ef81a */
[----:B------:R-:W-:Y:S02]  /*18c0*/  IMAD.SHL.U32 R19, R5, 0x4, RZ ;  /* 0x0000000405137824 */ /* 0x000fe400078e00ff */
[----:B------:R-:W-:Y:S01]  /*18d0*/  FMUL R33, R33, R30 ;  /* 0x0000001e21217220 */ /* 0x000fe20000400000 */
[----:B------:R-:W-:Y:S01]  /*18e0*/  FMUL R35, R35, R28 ;  /* 0x0000001c23237220 */ /* 0x000fe20000400000 */
[----:B------:R-:W-:Y:S01]  /*18f0*/  LOP3.LUT R30, R5, 0x80, RZ, 0xc0, !PT ;  /* 0x00000080051e7812 */ /* 0x000fe200078ec0ff */
[C---:B------:R-:W-:Y:S01]  /*1900*/  FMUL R31, R22.reuse, R31 ;  /* 0x0000001f161f7220 */ /* 0x040fe20000400000 */
[----:B------:R-:W-:Y:S01]  /*1910*/  LOP3.LUT R11, R19, 0x1fc, RZ, 0xc0, !PT ;  /* 0x000001fc130b7812 */ /* 0x000fe200078ec0ff */
[----:B------:R-:W2:Y:S01]  /*1920*/  MUFU.EX2 R28, R41 ;  /* 0x00000029001c7308 */ /* 0x000ea20000000800 */
[----:B-1----:R-:W-:Y:S01]  /*1930*/  @!P4 FMUL R29, R29, R29 ;  /* 0x0000001d1d1dc220 */ /* 0x002fe20000400000 */
[----:B------:R-:W-:Y:S01]  /*1940*/  ISETP.GE.AND P4, PT, R3, R7, PT ;  /* 0x000000070300720c */ /* 0x000fe20003f86270 */
[----:B------:R-:W-:Y:S01]  /*1950*/  FMUL R33, R22, R33 ;  /* 0x0000002116217220 */ /* 0x000fe20000400000 */
[----:B------:R-:W-:Y:S01]  /*1960*/  IMAD R11, R30, 0x4, R11 ;  /* 0x000000041e0b7824 */ /* 0x000fe200078e020b */
[----:B------:R-:W-:-:S02]  /*1970*/  SEL R3, R31, RZ, !P2 ;  /* 0x000000ff1f037207 */ /* 0x000fc40005000000 */
[----:B------:R-:W-:Y:S01]  /*1980*/  LOP3.LUT R30, R23, 0x11, RZ, 0xfc, !PT ;  /* 0x00000011171e7812 */ /* 0x000fe200078efcff */
[----:B------:R-:W-:Y:S01]  /*1990*/  FMUL R27, R34, R27 ;  /* 0x0000001b221b7220 */ /* 0x000fe20000400000 */
[----:B------:R-:W-:Y:S02]  /*19a0*/  SEL R3, R3, RZ, P5 ;  /* 0x000000ff03037207 */ /* 0x000fe40002800000 */
[----:B------:R-:W-:Y:S02]  /*19b0*/  ISETP.GT.U32.AND P5, PT, R9, R30, PT ;  /* 0x0000001e0900720c */ /* 0x000fe40003fa4070 */
[----:B------:R-:W-:Y:S01]  /*19c0*/  SEL R33, R33, RZ, !P4 ;  /* 0x000000ff21217207 */ /* 0x000fe20006000000 */
[----:B------:R-:W-:-:S03]  /*19d0*/  FMUL R31, R40, R27 ;  /* 0x0000001b281f7220 */ /* 0x000fc60000400000 */
[----:B------:R-:W-:Y:S02]  /*19e0*/  SEL R27, R33, RZ, P5 ;  /* 0x000000ff211b7207 */ /* 0x000fe40002800000 */
[----:B------:R-:W-:Y:S01]  /*19f0*/  ISETP.GT.U32.AND P5, PT, R14, R30, PT ;  /* 0x0000001e0e00720c */ /* 0x000fe20003fa4070 */
[----:B------:R-:W-:Y:S01]  /*1a00*/  FMUL R30, R40, R35 ;  /* 0x00000023281e7220 */ /* 0x000fe20000400000 */
[----:B--2---:R-:W-:Y:S01]  /*1a10*/  @!P3 FMUL R28, R28, R28 ;  /* 0x0000001c1c1cb220 */ /* 0x004fe20000400000 */
[----:B------:R-:W-:Y:S01]  /*1a20*/  FMUL R29, R36, R29 ;  /* 0x0000001d241d7220 */ /* 0x000fe20000400000 */
[----:B------:R-:W-:Y:S02]  /*1a30*/  LOP3.LUT R32, R23, 0x19, RZ, 0xfc, !PT ;  /* 0x0000001917207812 */ /* 0x000fe400078efcff */
[----:B------:R-:W-:Y:S01]  /*1a40*/  SEL R30, R30, RZ, !P4 ;  /* 0x000000ff1e1e7207 */ /* 0x000fe20006000000 */
[----:B------:R-:W-:Y:S01]  /*1a50*/  FMUL R37, R37, R28 ;  /* 0x0000001c25257220 */ /* 0x000fe20000400000 */
[----:B------:R-:W-:Y:S01]  /*1a60*/  LOP3.LUT R33, R23, 0x18, RZ, 0xfc, !PT ;  /* 0x0000001817217812 */ /* 0x000fe200078efcff */
[C---:B------:R-:W-:Y:S01]  /*1a70*/  FMUL R29, R22.reuse, R29 ;  /* 0x0000001d161d7220 */ /* 0x040fe20000400000 */
[----:B------:R-:W-:Y:S01]  /*1a80*/  SEL R31, R31, RZ, !P2 ;  /* 0x000000ff1f1f7207 */ /* 0x000fe20005000000 */
[----:B------:R-:W-:Y:S01]  /*1a90*/  FMUL R37, R22, R37 ;  /* 0x0000002516257220 */ /* 0x000fe20000400000 */
[----:B------:R-:W-:-:S02]  /*1aa0*/  SEL R12, R12, RZ, P1 ;  /* 0x000000ff0c0c7207 */ /* 0x000fc40000800000 */
[----:B------:R-:W-:Y:S02]  /*1ab0*/  ISETP.GE.AND P3, PT, R2, R7, PT ;  /* 0x000000070200720c */ /* 0x000fe40003f66270 */
[----:B------:R-:W-:Y:S02]  /*1ac0*/  SEL R30, R30, RZ, P5 ;  /* 0x000000ff1e1e7207 */ /* 0x000fe40002800000 */
[C---:B------:R-:W-:Y:S02]  /*1ad0*/  ISETP.GT.U32.AND P2, PT, R9.reuse, R33, PT ;  /* 0x000000210900720c */ /* 0x040fe40003f44070 */
[----:B------:R-:W-:Y:S02]  /*1ae0*/  ISETP.GT.U32.AND P1, PT, R9, R32, PT ;  /* 0x000000200900720c */ /* 0x000fe40003f24070 */
[----:B------:R-:W-:Y:S02]  /*1af0*/  ISETP.GE.AND P5, PT, R10, R7, PT ;  /* 0x000000070a00720c */ /* 0x000fe40003fa6270 */
[----:B------:R-:W-:-:S02]  /*1b00*/  SEL R9, R31, RZ, P6 ;  /* 0x000000ff1f097207 */ /* 0x000fc40003000000 */
[----:B------:R-:W-:Y:S02]  /*1b10*/  LOP3.LUT R31, R26, 0x200, RZ, 0xfc, !PT ;  /* 0x000002001a1f7812 */ /* 0x000fe400078efcff */
[----:B------:R-:W-:Y:S02]  /*1b20*/  SEL R29, R29, RZ, !P3 ;  /* 0x000000ff1d1d7207 */ /* 0x000fe40005800000 */
[C---:B------:R-:W-:Y:S02]  /*1b30*/  ISETP.GT.U32.AND P6, PT, R14.reuse, R33, PT ;  /* 0x000000210e00720c */ /* 0x040fe40003fc4070 */
[----:B------:R-:W-:Y:S02]  /*1b40*/  ISETP.GT.U32.AND P4, PT, R14, R32, PT ;  /* 0x000000200e00720c */ /* 0x000fe40003f84070 */
[----:B------:R-:W-:Y:S01]  /*1b50*/  SEL R37, R37, RZ, !P5 ;  /* 0x000000ff25257207 */ /* 0x000fe20006800000 */
[----:B------:R-:W-:Y:S01]  /*1b60*/  FMUL R25, R38, R25 ;  /* 0x0000001926197220 */ /* 0x000fe20000400000 */
[----:B------:R-:W-:Y:S01]  /*1b70*/  LOP3.LUT R14, R23, R26, RZ, 0xfc, !PT ;  /* 0x0000001a170e7212 */ /* 0x000fe200078efcff */
[----:B------:R-:W-:Y:S01]  /*1b80*/  FMUL R39, R39, R20 ;  /* 0x0000001427277220 */ /* 0x000fe20000400000 */
[----:B------:R-:W-:-:S02]  /*1b90*/  LEA.HI R23, R26, UR20, RZ, 0x1e ;  /* 0x000000141a177c11 */ /* 0x000fc4000f8ff0ff */
[----:B------:R-:W-:Y:S02]  /*1ba0*/  LEA.HI R31, R31, UR20, RZ, 0x1e ;  /* 0x000000141f1f7c11 */ /* 0x000fe4000f8ff0ff */
[----:B------:R-:W-:Y:S02]  /*1bb0*/  SEL R10, R29, RZ, P2 ;  /* 0x000000ff1d0a7207 */ /* 0x000fe40001000000 */
[----:B------:R-:W-:Y:S02]  /*1bc0*/  ISETP.GE.AND P2, PT, R6, R7, PT ;  /* 0x000000070600720c */ /* 0x000fe40003f46270 */
[----:B------:R-:W-:Y:S01]  /*1bd0*/  SEL R37, R37, RZ, P1 ;  /* 0x000000ff25257207 */ /* 0x000fe20000800000 */
[----:B------:R-:W-:Y:S01]  /*1be0*/  FMUL R25, R40, R25 ;  /* 0x0000001928197220 */ /* 0x000fe20000400000 */
[----:B------:R-:W-:Y:S01]  /*1bf0*/  ISETP.GE.AND P1, PT, R8, R7, PT ;  /* 0x000000070800720c */ /* 0x000fe20003f26270 */
[----:B------:R-:W-:Y:S01]  /*1c00*/  FMUL R39, R40, R39 ;  /* 0x0000002728277220 */ /* 0x000fe20000400000 */
[C---:B------:R-:W-:Y:S01]  /*1c10*/  IMAD R23, R14.reuse, 0x4, R23 ;  /* 0x000000040e177824 */ /* 0x040fe200078e0217 */
[----:B------:R-:W-:Y:S01]  /*1c20*/  SEL R15, R15, RZ, !P2 ;  /* 0x000000ff0f0f7207 */ /* 0x000fe20005000000 */
[----:B------:R-:W-:Y:S01]  /*1c30*/  IMAD R2, R14, 0x4, R31 ;  /* 0x000000040e027824 */ /* 0x000fe200078e021f */
[----:B------:R-:W-:-:S02]  /*1c40*/  SEL R14, R13, RZ, !P2 ;  /* 0x000000ff0d0e7207 */ /* 0x000fc40005000000 */
[----:B------:R-:W-:Y:S02]  /*1c50*/  SEL R29, R16, RZ, !P1 ;  /* 0x000000ff101d7207 */ /* 0x000fe40004800000 */
[----:B------:R-:W-:Y:S02]  /*1c60*/  SEL R28, R17, RZ, !P1 ;  /* 0x000000ff111c7207 */ /* 0x000fe40004800000 */
[----:B------:R-:W-:Y:S02]  /*1c70*/  SEL R25, R25, RZ, !P3 ;  /* 0x000000ff19197207 */ /* 0x000fe40005800000 */
[----:B------:R-:W-:Y:S01]  /*1c80*/  SEL R39, R39, RZ, !P5 ;  /* 0x000000ff27277207 */ /* 0x000fe20006800000 */
[----:B------:R-:W-:Y:S01]  /*1c90*/  STS.64 [R23], R14 ;  /* 0x0000000e17007388 */ /* 0x000fe20000000a00 */
[----:B------:R-:W-:Y:S02]  /*1ca0*/  SEL R16, R18, RZ, !P2 ;  /* 0x000000ff12107207 */ /* 0x000fe40005000000 */
[----:B------:R-:W-:Y:S01]  /*1cb0*/  SEL R20, R21, RZ, !P1 ;  /* 0x000000ff15147207 */ /* 0x000fe20004800000 */
[----:B------:R1:W-:Y:S01]  /*1cc0*/  STS.64 [R2+0x800], R28 ;  /* 0x0008001c02007388 */ /* 0x0003e20000000a00 */
[----:B------:R-:W-:-:S02]  /*1cd0*/  SEL R17, R24, RZ, !P2 ;  /* 0x000000ff18117207 */ /* 0x000fc40005000000 */
[----:B------:R-:W-:Y:S02]  /*1ce0*/  SEL R21, R12, RZ, !P1 ;  /* 0x000000ff0c157207 */ /* 0x000fe40004800000 */
[----:B------:R-:W-:Y:S02]  /*1cf0*/  SEL R25, R25, RZ, P6 ;  /* 0x000000ff19197207 */ /* 0x000fe40003000000 */
[----:B------:R-:W-:Y:S02]  /*1d00*/  SEL R27, R27, RZ, !P2 ;  /* 0x000000ff1b1b7207 */ /* 0x000fe40005000000 */
[----:B------:R-:W-:Y:S02]  /*1d10*/  SEL R26, R3, RZ, !P2 ;  /* 0x000000ff031a7207 */ /* 0x000fe40005000000 */
[----:B-1----:R-:W-:Y:S02]  /*1d20*/  SEL R29, R39, RZ, P4 ;  /* 0x000000ff271d7207 */ /* 0x002fe40002000000 */
[----:B------:R-:W-:-:S02]  /*1d30*/  SEL R13, R30, RZ, !P1 ;  /* 0x000000ff1e0d7207 */ /* 0x000fc40004800000 */
[----:B------:R-:W-:Y:S01]  /*1d40*/  SEL R12, R9, RZ, !P1 ;  /* 0x000000ff090c7207 */ /* 0x000fe20004800000 */
[----:B------:R-:W-:Y:S01]  /*1d50*/  STS.64 [R23+0x20], R16 ;  /* 0x0000201017007388 */ /* 0x000fe20000000a00 */
[----:B------:R-:W-:Y:S02]  /*1d60*/  SEL R8, R10, RZ, !P2 ;  /* 0x000000ff0a087207 */ /* 0x000fe40005000000 */
[----:B------:R-:W-:Y:S01]  /*1d70*/  SEL R9, R37, RZ, !P2 ;  /* 0x000000ff25097207 */ /* 0x000fe20005000000 */
[----:B------:R-:W-:Y:S01]  /*1d80*/  STS.64 [R2+0x820], R20 ;  /* 0x0008201402007388 */ /* 0x000fe20000000a00 */
[----:B------:R-:W-:Y:S02]  /*1d90*/  SEL R28, R25, RZ, !P1 ;  /* 0x000000ff191c7207 */ /* 0x000fe40004800000 */
[----:B------:R-:W-:Y:S01]  /*1da0*/  SEL R29, R29, RZ, !P1 ;  /* 0x000000ff1d1d7207 */ /* 0x000fe20004800000 */
[----:B------:R-:W-:Y:S04]  /*1db0*/  STS.64 [R23+0x40], R26 ;  /* 0x0000401a17007388 */ /* 0x000fe80000000a00 */
[----:B------:R-:W-:Y:S04]  /*1dc0*/  STS.64 [R2+0x840], R12 ;  /* 0x0008400c02007388 */ /* 0x000fe80000000a00 */
[----:B------:R1:W-:Y:S01]  /*1dd0*/  STS.64 [R23+0x60], R8 ;  /* 0x0000600817007388 */ /* 0x0003e20000000a00 */
[----:B------:R-:W-:-:S03]  /*1de0*/  VIADD R6, R11, 0x400 ;  /* 0x000004000b067836 */ /* 0x000fc60000000000 */
[----:B------:R2:W-:Y:S01]  /*1df0*/  STS.64 [R2+0x860], R28 ;  /* 0x0008601c02007388 */ /* 0x0005e20000000a00 */
[----:B------:R-:W-:Y:S01]  /*1e00*/  VIADD R14, R11, 0x800 ;  /* 0x000008000b0e7836 */ /* 0x000fe20000000000 */
[----:B------:R-:W-:Y:S02]  /*1e10*/  SHF.R.U32.HI R3, RZ, 0x2, R11 ;  /* 0x00000002ff037819 */ /* 0x000fe4000001160b */
[----:B------:R-:W-:Y:S02]  /*1e20*/  SHF.R.U32.HI R10, RZ, 0x2, R6 ;  /* 0x00000002ff0a7819 */ /* 0x000fe40000011606 */
[----:B------:R-:W-:Y:S02]  /*1e30*/  SHF.R.U32.HI R14, RZ, 0x2, R14 ;  /* 0x00000002ff0e7819 */ /* 0x000fe4000001160e */
[----:B------:R-:W-:Y:S01]  /*1e40*/  LOP3.LUT R3, R3, 0xf0, RZ, 0xc0, !PT ;  /* 0x000000f003037812 */ /* 0x000fe200078ec0ff */
[----:B-1----:R-:W1:Y:S01]  /*1e50*/  LDC.64 R8, c[0x0][0x228] ;  /* 0x00008a00ff087b82 */ /* 0x002e620000000a00 */
[----:B------:R-:W-:-:S02]  /*1e60*/  LOP3.LUT R10, R10, 0x1f0, RZ, 0xc0, !PT ;  /* 0x000001f00a0a7812 */ /* 0x000fc400078ec0ff */
[----:B------:R-:W-:Y:S01]  /*1e70*/  LOP3.LUT R14, R14, 0x2f0, RZ, 0xc0, !PT ;  /* 0x000002f00e0e7812 */ /* 0x000fe200078ec0ff */
[----:B------:R-:W-:Y:S02]  /*1e80*/  VIADD R6, R3, UR20 ;  /* 0x0000001403067c36 */ /* 0x000fe40008000000 */
[----:B------:R-:W-:Y:S02]  /*1e90*/  VIADD R10, R10, UR20 ;  /* 0x000000140a0a7c36 */ /* 0x000fe40008000000 */
[----:B------:R-:W-:Y:S02]  /*1ea0*/  VIADD R14, R14, UR20 ;  /* 0x000000140e0e7c36 */ /* 0x000fe40008000000 */
[C---:B------:R-:W-:Y:S02]  /*1eb0*/  IMAD R6, R11.reuse, 0x4, R6 ;  /* 0x000000040b067824 */ /* 0x040fe400078e0206 */
[C---:B------:R-:W-:Y:S01]  /*1ec0*/  IMAD R10, R11.reuse, 0x4, R10 ;  /* 0x000000040b0a7824 */ /* 0x040fe200078e020a */
[----:B------:R-:W-:Y:S01]  /*1ed0*/  BAR.SYNC.DEFER_BLOCKING 0x0 ;  /* 0x0000000000007b1d */ /* 0x000fe20000010000 */
[----:B------:R-:W-:Y:S01]  /*1ee0*/  IMAD R24, R11, 0x4, R14 ;  /* 0x000000040b187824 */ /* 0x000fe200078e020e */
[----:B------:R-:W-:-:S02]  /*1ef0*/  SHF.R.U32.HI R17, RZ, 0x4, R5 ;  /* 0x00000004ff117819 */ /* 0x000fc40000011605 */
[----:B------:R-:W-:Y:S02]  /*1f00*/  SHF.R.U32.HI R3, RZ, 0x4, R5 ;  /* 0x00000004ff037819 */ /* 0x000fe40000011605 */
[----:B------:R-:W-:Y:S01]  /*1f10*/  SGXT.U32 R17, R17, 0x4 ;  /* 0x000000041111781a */ /* 0x000fe20000000000 */
[----:B------:R-:W3:Y:S04]  /*1f20*/  LDS.128 R12, [R6] ;  /* 0x00000000060c7984 */ /* 0x000ee80000000c00 */
[----:B------:R-:W4:Y:S04]  /*1f30*/  LDS.128 R20, [R10+0x1000] ;  /* 0x001000000a147984 */ /* 0x000f280000000c00 */
[----:B------:R-:W5:Y:S01]  /*1f40*/  LDS.128 R24, [R24+0x2000] ;  /* 0x0020000018187984 */ /* 0x000f620000000c00 */
[----:B------:R-:W-:Y:S01]  /*1f50*/  IMAD.SHL.U32 R5, R4, 0x40, RZ ;  /* 0x0000004004057824 */ /* 0x000fe200078e00ff */
[----:B------:R-:W-:-:S03]  /*1f60*/  LOP3.LUT R17, R17, R0, RZ, 0xfc, !PT ;  /* 0x0000000011117212 */ /* 0x000fc600078efcff */
[----:B-1----:R-:W-:Y:S01]  /*1f70*/  IMAD.WIDE R8, R5, 0x4, R8 ;  /* 0x0000000405087825 */ /* 0x002fe200078e0208 */
[C---:B------:R-:W-:Y:S02]  /*1f80*/  LOP3.LUT R16, R17.reuse, 0x10, RZ, 0xfc, !PT ;  /* 0x0000001011107812 */ /* 0x040fe400078efcff */
[----:B------:R-:W-:Y:S02]  /*1f90*/  LOP3.LUT R18, R17, 0x20, RZ, 0xfc, !PT ;  /* 0x0000002011127812 */ /* 0x000fe400078efcff */
[----:B------:R-:W-:Y:S01]  /*1fa0*/  LOP3.LUT R3, R3, 0x30, R0, 0xfe, !PT ;  /* 0x0000003003037812 */ /* 0x000fe200078efe00 */
[----:B------:R-:W-:Y:S01]  /*1fb0*/  VIADD R0, R11, 0xc00 ;  /* 0x00000c000b007836 */ /* 0x000fe20000000000 */
[CC--:B------:R-:W-:Y:S01]  /*1fc0*/  ISETP.LT.AND P1, PT, R17.reuse, R7.reuse, P0 ;  /* 0x000000071100720c */ /* 0x0c0fe20000721270 */
[--C-:B------:R-:W-:Y:S01]  /*1fd0*/  IMAD.WIDE R4, R17, 0x2000, R8.reuse ;  /* 0x0000200011047825 */ /* 0x100fe200078e0208 */
[-C--:B------:R-:W-:Y:S02]  /*1fe0*/  ISETP.LT.AND P2, PT, R16, R7.reuse, P0 ;  /* 0x000000071000720c */ /* 0x080fe40000741270 */
[----:B------:R-:W-:Y:S01]  /*1ff0*/  ISETP.LT.AND P3, PT, R18, R7, P0 ;  /* 0x000000071200720c */ /* 0x000fe20000761270 */
[----:B------:R-:W-:Y:S01]  /*2000*/  IMAD.WIDE R16, R16, 0x2000, R8 ;  /* 0x0000200010107825 */ /* 0x000fe200078e0208 */
[----:B--2---:R-:W-:-:S02]  /*2010*/  LOP3.LUT R29, R19, 0x3c, RZ, 0xc0, !PT ;  /* 0x0000003c131d7812 */ /* 0x004fc400078ec0ff */
[----:B------:R-:W-:Y:S01]  /*2020*/  ISETP.LT.AND P0, PT, R3, R7, P0 ;  /* 0x000000070300720c */ /* 0x000fe20000701270 */
[----:B------:R-:W-:Y:S01]  /*2030*/  IMAD.WIDE R18, R18, 0x2000, R8 ;  /* 0x0000200012127825 */ /* 0x000fe200078e0208 */
[----:B------:R-:W-:-:S03]  /*2040*/  SHF.R.U32.HI R0, RZ, 0x2, R0 ;  /* 0x00000002ff007819 */ /* 0x000fc60000011600 */
[----:B------:R-:W-:Y:S01]  /*2050*/  IMAD.WIDE.U32 R4, R29, 0x4, R4 ;  /* 0x000000041d047825 */ /* 0x000fe200078e0004 */
[----:B------:R-:W-:-:S03]  /*2060*/  LOP3.LUT R0, R0, 0x3f0, RZ, 0xc0, !PT ;  /* 0x000003f000007812 */ /* 0x000fc600078ec0ff */
[----:B------:R-:W-:-:S04]  /*2070*/  IMAD.WIDE.U32 R16, R29, 0x4, R16 ;  /* 0x000000041d107825 */ /* 0x000fc800078e0010 */
[----:B------:R-:W-:Y:S01]  /*2080*/  IMAD.WIDE.U32 R18, R29, 0x4, R18 ;  /* 0x000000041d127825 */ /* 0x000fe200078e0012 */
[----:B---3--:R1:W-:Y:S03]  /*2090*/  @P1 STG.E.128 desc[UR22][R4.64], R12 ;  /* 0x0000000c04001986 */ /* 0x0083e6000c101d16 */
[----:B------:R-:W-:Y:S01]  /*20a0*/  VIADD R0, R0, UR20 ;  /* 0x0000001400007c36 */ /* 0x000fe20008000000 */
[----:B----4-:R1:W-:Y:S04]  /*20b0*/  @P2 STG.E.128 desc[UR22][R16.64], R20 ;  /* 0x0000001410002986 */ /* 0x0103e8000c101d16 */
[----:B-----5:R1:W-:Y:S01]  /*20c0*/  @P3 STG.E.128 desc[UR22][R18.64], R24 ;  /* 0x0000001812003986 */ /* 0x0203e2000c101d16 */
[----:B------:R-:W-:Y:S01]  /*20d0*/  IMAD R0, R11, 0x4, R0 ;  /* 0x000000040b007824 */ /* 0x000fe200078e0200 */
[----:B------:R-:W-:Y:S06]  /*20e0*/  @!P0 EXIT ;  /* 0x000000000000894d */ /* 0x000fec0003800000 */
[----:B-1----:R-:W1:Y:S01]  /*20f0*/  LDS.128 R4, [R0+0x3000] ;  /* 0x0030000000047984 */ /* 0x002e620000000c00 */
[----:B------:R-:W-:-:S04]  /*2100*/  IMAD.WIDE R8, R3, 0x2000, R8 ;  /* 0x0000200003087825 */ /* 0x000fc800078e0208 */
[----:B------:R-:W-:-:S05]  /*2110*/  IMAD.WIDE.U32 R8, R29, 0x4, R8 ;  /* 0x000000041d087825 */ /* 0x000fca00078e0008 */
[----:B-1----:R-:W-:Y:S01]  /*2120*/  STG.E.128 desc[UR22][R8.64], R4 ;  /* 0x0000000408007986 */ /* 0x002fe2000c101d16 */
[----:B------:R-:W-:Y:S05]  /*2130*/  EXIT ;  /* 0x000000000000794d */ /* 0x000fea0003800000 */
.L_x_0:
[----:B------:R-:W-:-:S00]  /*2140*/  BRA `(.L_x_0) ;  /* 0xfffffffc00fc7947 */ /* 0x000fc0000383ffff */
[----:B------:R-:W-:-:S00]  /*2150*/  NOP ;  /* 0x0000000000007918 */ /* 0x000fc00000000000 */
        /* <DEDUP_REMOVED lines=10> */
.L_x_1:


//--------------------- .nv.shared.chunk_scaled_dot_kkt_fwd_kernel --------------------------
	.section	.nv.shared.chunk_scaled_dot_kkt_fwd_kernel,"aw",@nobits
	.sectionflags	@""
	.align	16
	.zero		1024


//--------------------- .nv.shared.reserved.0     --------------------------
	.section	.nv.shared.reserved.0,"aw",@nobits
	.weak		__nv_reservedSMEM_offset_0_alias
	.size		__nv_reservedSMEM_offset_0_alias, 0, 0
	.other		__nv_reservedSMEM_offset_0_alias,@"STO_CUDA_RESERVED_SHARED STV_DEFAULT"
__nv_reservedSMEM_offset_0_alias:
	.zero		0


//--------------------- .nv.constant0.chunk_scaled_dot_kkt_fwd_kernel --------------------------
	.section	.nv.constant0.chunk_scaled_dot_kkt_fwd_kernel,"a",@progbits
	.sectionflags	@""
	.align	4
.nv.constant0.chunk_scaled_dot_kkt_fwd_kernel:
	.zero		576


//--------------------- SYMBOLS --------------------------

	.type		.nv.reservedSmem.offset0,@object
	.size		.nv.reservedSmem.offset0,0x4
